	.target	sm_100a

	.elftype	@"ET_EXEC"


//--------------------- .note.nv.tkinfo           --------------------------
	.section	.note.nv.tkinfo,"",@"SHT_NOTE"
	.sectionflags	@"SHF_NOTE_NV_TKINFO"
	.tkinfo
        /*0018*/ 	.word	0x00000002
        /*0030*/ 	.string	""
        /*0030*/ 	.string	"ptxas"
        /*0030*/ 	.string	"Cuda compilation tools, release 13.0, V13.0.88"
        /*0030*/ 	.string	"Build cuda_13.0.r13.0/compiler.36424714_0"
        /*0030*/ 	.string	"-arch sm_100a -m 64 "



//--------------------- .note.nv.cuinfo           --------------------------
	.section	.note.nv.cuinfo,"",@"SHT_NOTE"
	.sectionflags	@"SHF_NOTE_NV_CUINFO"
        /*0018*/ 	.short	0x0002
        /*001a*/ 	.short	0x0064
        /*001c*/ 	.short	0x0082
	.zero		2


//--------------------- .nv.info                  --------------------------
	.section	.nv.info,"",@"SHT_CUDA_INFO"
	.align	4


	//----- nvinfo : EIATTR_REGCOUNT
	.align		4
        /*0000*/ 	.byte	0x04, 0x2f
        /*0002*/ 	.short	(.L_19 - .L_18)
	.align		4
.L_18:
        /*0004*/ 	.word	index@(_ZN7cutlass13device_kernelINS_4gemm6kernel13GemmUniversalIN4cute5tupleIJiiiiEEENS1_10collective13CollectiveMmaINS1_35MainloopSm100TmaUmmaWarpSpecializedILi12ELi2ELi4ENS5_IJNS4_1CILi2EEENSA_ILi4EEENSA_ILi1EEEEEEEENS5_IJNSA_ILi128EEESG_NSA_ILi32EEEEEENS_10tfloat32_tENS5_IJlSD_lEEESJ_SK_NS4_8TiledMMAINS4_8MMA_AtomIJNS4_23SM100_MMA_TF32_2x1SM_SSISJ_SJ_fLi128ELi128ELNS4_4UMMA5MajorE0ELSP_0ELNSO_7ScaleInE0ELSQ_0EEEEEENS4_6LayoutINS5_IJSD_SD_SD_EEENS5_IJNSA_ILi0EEESV_SV_EEEEENS5_IJNS4_10UnderscoreESY_SY_EEEEENS4_28SM100_TMA_2SM_LOAD_MULTICASTENS4_14ComposedLayoutINS4_7SwizzleILi3ELi4ELi3EEENS4_18smem_ptr_flag_bitsILi32EEENST_INS5_IJNSA_ILi8EEESH_EEENS5_IJSH_SD_EEEEEEEvNS4_8identityENS4_18SM100_TMA_2SM_LOADES1B_vS1C_EENS_8epilogue10collective18CollectiveEpilogueINS1F_23Sm100TmaWarpSpecializedILi4ELi2ELi16ELb1ELb0EEEJNS5_IJNSA_ILi64EEESG_SH_EEENS5_IJNST_IS1K_SD_EENST_INS5_IJNSA_ILi16EEESB_EEENS5_IJSD_S1K_EEEEEEEESJ_SK_SJ_SK_NS1F_6fusion15FusionCallbacksIS1J_NS1S_17LinearCombinationISJ_fSJ_fLNS_15FloatRoundStyleE2EEES1L_S1R_JEEENS4_5SM1004TMEM4LOAD26SM100_TMEM_LOAD_32dp32b16xENS4_13SM90_TMA_LOADENS12_INS13_ILi2ELi4ELi3EEES16_NST_INS5_IJS17_S1N_EEENS5_IJS1N_SD_EEEEEEENS4_39AutoVectorizingCopyWithAssumedAlignmentILi128EEENS4_14SM90_TMA_STOREES27_S29_S29_EEEvvEEEEvNT_6ParamsE)
        /*0008*/ 	.word	0x0000004d


	//----- nvinfo : EIATTR_FRAME_SIZE
	.align		4
.L_19:
        /*000c*/ 	.byte	0x04, 0x11
        /*000e*/ 	.short	(.L_21 - .L_20)
	.align		4
.L_20:
        /*0010*/ 	.word	index@($__internal_2_$__cuda_sm10x_tcgen05_guardrail_trap_unallocated_columns_being_dealloced)
        /*0014*/ 	.word	0x00000000


	//----- nvinfo : EIATTR_FRAME_SIZE
	.align		4
.L_21:
        /*0018*/ 	.byte	0x04, 0x11
        /*001a*/ 	.short	(.L_23 - .L_22)
	.align		4
.L_22:
        /*001c*/ 	.word	index@($__internal_1_$__cuda_sm10x_tcgen05_guardrail_trap_phase_invalid_during_alloc)
        /*0020*/ 	.word	0x00000000


	//----- nvinfo : EIATTR_FRAME_SIZE
	.align		4
.L_23:
        /*0024*/ 	.byte	0x04, 0x11
        /*0026*/ 	.short	(.L_25 - .L_24)
	.align		4
.L_24:
        /*0028*/ 	.word	index@($__internal_0_$__cuda_sm10x_tcgen05_guardrail_trap_col_being_dealloced_not_returned_by_alloc)
        /*002c*/ 	.word	0x00000000


	//----- nvinfo : EIATTR_FRAME_SIZE
	.align		4
.L_25:
        /*0030*/ 	.byte	0x04, 0x11
        /*0032*/ 	.short	(.L_27 - .L_26)
	.align		4
.L_26:
        /*0034*/ 	.word	index@(_ZN7cutlass13device_kernelINS_4gemm6kernel13GemmUniversalIN4cute5tupleIJiiiiEEENS1_10collective13CollectiveMmaINS1_35MainloopSm100TmaUmmaWarpSpecializedILi12ELi2ELi4ENS5_IJNS4_1CILi2EEENSA_ILi4EEENSA_ILi1EEEEEEEENS5_IJNSA_ILi128EEESG_NSA_ILi32EEEEEENS_10tfloat32_tENS5_IJlSD_lEEESJ_SK_NS4_8TiledMMAINS4_8MMA_AtomIJNS4_23SM100_MMA_TF32_2x1SM_SSISJ_SJ_fLi128ELi128ELNS4_4UMMA5MajorE0ELSP_0ELNSO_7ScaleInE0ELSQ_0EEEEEENS4_6LayoutINS5_IJSD_SD_SD_EEENS5_IJNSA_ILi0EEESV_SV_EEEEENS5_IJNS4_10UnderscoreESY_SY_EEEEENS4_28SM100_TMA_2SM_LOAD_MULTICASTENS4_14ComposedLayoutINS4_7SwizzleILi3ELi4ELi3EEENS4_18smem_ptr_flag_bitsILi32EEENST_INS5_IJNSA_ILi8EEESH_EEENS5_IJSH_SD_EEEEEEEvNS4_8identityENS4_18SM100_TMA_2SM_LOADES1B_vS1C_EENS_8epilogue10collective18CollectiveEpilogueINS1F_23Sm100TmaWarpSpecializedILi4ELi2ELi16ELb1ELb0EEEJNS5_IJNSA_ILi64EEESG_SH_EEENS5_IJNST_IS1K_SD_EENST_INS5_IJNSA_ILi16EEESB_EEENS5_IJSD_S1K_EEEEEEEESJ_SK_SJ_SK_NS1F_6fusion15FusionCallbacksIS1J_NS1S_17LinearCombinationISJ_fSJ_fLNS_15FloatRoundStyleE2EEES1L_S1R_JEEENS4_5SM1004TMEM4LOAD26SM100_TMEM_LOAD_32dp32b16xENS4_13SM90_TMA_LOADENS12_INS13_ILi2ELi4ELi3EEES16_NST_INS5_IJS17_S1N_EEENS5_IJS1N_SD_EEEEEEENS4_39AutoVectorizingCopyWithAssumedAlignmentILi128EEENS4_14SM90_TMA_STOREES27_S29_S29_EEEvvEEEEvNT_6ParamsE)
        /*0038*/ 	.word	0x00000000


	//----- nvinfo : EIATTR_MIN_STACK_SIZE
	.align		4
.L_27:
        /*003c*/ 	.byte	0x04, 0x12
        /*003e*/ 	.short	(.L_29 - .L_28)
	.align		4
.L_28:
        /*0040*/ 	.word	index@(_ZN7cutlass13device_kernelINS_4gemm6kernel13GemmUniversalIN4cute5tupleIJiiiiEEENS1_10collective13CollectiveMmaINS1_35MainloopSm100TmaUmmaWarpSpecializedILi12ELi2ELi4ENS5_IJNS4_1CILi2EEENSA_ILi4EEENSA_ILi1EEEEEEEENS5_IJNSA_ILi128EEESG_NSA_ILi32EEEEEENS_10tfloat32_tENS5_IJlSD_lEEESJ_SK_NS4_8TiledMMAINS4_8MMA_AtomIJNS4_23SM100_MMA_TF32_2x1SM_SSISJ_SJ_fLi128ELi128ELNS4_4UMMA5MajorE0ELSP_0ELNSO_7ScaleInE0ELSQ_0EEEEEENS4_6LayoutINS5_IJSD_SD_SD_EEENS5_IJNSA_ILi0EEESV_SV_EEEEENS5_IJNS4_10UnderscoreESY_SY_EEEEENS4_28SM100_TMA_2SM_LOAD_MULTICASTENS4_14ComposedLayoutINS4_7SwizzleILi3ELi4ELi3EEENS4_18smem_ptr_flag_bitsILi32EEENST_INS5_IJNSA_ILi8EEESH_EEENS5_IJSH_SD_EEEEEEEvNS4_8identityENS4_18SM100_TMA_2SM_LOADES1B_vS1C_EENS_8epilogue10collective18CollectiveEpilogueINS1F_23Sm100TmaWarpSpecializedILi4ELi2ELi16ELb1ELb0EEEJNS5_IJNSA_ILi64EEESG_SH_EEENS5_IJNST_IS1K_SD_EENST_INS5_IJNSA_ILi16EEESB_EEENS5_IJSD_S1K_EEEEEEEESJ_SK_SJ_SK_NS1F_6fusion15FusionCallbacksIS1J_NS1S_17LinearCombinationISJ_fSJ_fLNS_15FloatRoundStyleE2EEES1L_S1R_JEEENS4_5SM1004TMEM4LOAD26SM100_TMEM_LOAD_32dp32b16xENS4_13SM90_TMA_LOADENS12_INS13_ILi2ELi4ELi3EEES16_NST_INS5_IJS17_S1N_EEENS5_IJS1N_SD_EEEEEEENS4_39AutoVectorizingCopyWithAssumedAlignmentILi128EEENS4_14SM90_TMA_STOREES27_S29_S29_EEEvvEEEEvNT_6ParamsE)
        /*0044*/ 	.word	0x00000000
.L_29:


//--------------------- .nv.compat                --------------------------
	.section	.nv.compat,"",@"SHT_CUDA_COMPAT_INFO"
	.align	4
        /*0000*/ 	.byte	0x02, 0x09, 0x01, 0x00, 0x02, 0x02, 0x02, 0x00, 0x02, 0x05, 0x05, 0x00, 0x03, 0x07, 0x01, 0x01
        /*0010*/ 	.byte	0x02, 0x03, 0x01, 0x00, 0x02, 0x06, 0x01, 0x00, 0x04, 0x0b, 0x08, 0x00, 0x09, 0x00, 0x00, 0x00
        /*0020*/ 	.byte	0x00, 0x00, 0x00, 0x00


//--------------------- .nv.info._ZN7cutlass13device_kernelINS_4gemm6kernel13GemmUniversalIN4cute5tupleIJiiiiEEENS1_10collective13CollectiveMmaINS1_35MainloopSm100TmaUmmaWarpSpecializedILi12ELi2ELi4ENS5_IJNS4_1CILi2EEENSA_ILi4EEENSA_ILi1EEEEEEEENS5_IJNSA_ILi128EEESG_NSA_ILi32EEEEEENS_10tfloat32_tENS5_IJlSD_lEEESJ_SK_NS4_8TiledMMAINS4_8MMA_AtomIJNS4_23SM100_MMA_TF32_2x1SM_SSISJ_SJ_fLi128ELi128ELNS4_4UMMA5MajorE0ELSP_0ELNSO_7ScaleInE0ELSQ_0EEEEEENS4_6LayoutINS5_IJSD_SD_SD_EEENS5_IJNSA_ILi0EEESV_SV_EEEEENS5_IJNS4_10UnderscoreESY_SY_EEEEENS4_28SM100_TMA_2SM_LOAD_MULTICASTENS4_14ComposedLayoutINS4_7SwizzleILi3ELi4ELi3EEENS4_18smem_ptr_flag_bitsILi32EEENST_INS5_IJNSA_ILi8EEESH_EEENS5_IJSH_SD_EEEEEEEvNS4_8identityENS4_18SM100_TMA_2SM_LOADES1B_vS1C_EENS_8epilogue10collective18CollectiveEpilogueINS1F_23Sm100TmaWarpSpecializedILi4ELi2ELi16ELb1ELb0EEEJNS5_IJNSA_ILi64EEESG_SH_EEENS5_IJNST_IS1K_SD_EENST_INS5_IJNSA_ILi16EEESB_EEENS5_IJSD_S1K_EEEEEEEESJ_SK_SJ_SK_NS1F_6fusion15FusionCallbacksIS1J_NS1S_17LinearCombinationISJ_fSJ_fLNS_15FloatRoundStyleE2EEES1L_S1R_JEEENS4_5SM1004TMEM4LOAD26SM100_TMEM_LOAD_32dp32b16xENS4_13SM90_TMA_LOADENS12_INS13_ILi2ELi4ELi3EEES16_NST_INS5_IJS17_S1N_EEENS5_IJS1N_SD_EEEEEEENS4_39AutoVectorizingCopyWithAssumedAlignmentILi128EEENS4_14SM90_TMA_STOREES27_S29_S29_EEEvvEEEEvNT_6ParamsE --------------------------
	.section	.nv.info._ZN7cutlass13device_kernelINS_4gemm6kernel13GemmUniversalIN4cute5tupleIJiiiiEEENS1_10collective13CollectiveMmaINS1_35MainloopSm100TmaUmmaWarpSpecializedILi12ELi2ELi4ENS5_IJNS4_1CILi2EEENSA_ILi4EEENSA_ILi1EEEEEEEENS5_IJNSA_ILi128EEESG_NSA_ILi32EEEEEENS_10tfloat32_tENS5_IJlSD_lEEESJ_SK_NS4_8TiledMMAINS4_8MMA_AtomIJNS4_23SM100_MMA_TF32_2x1SM_SSISJ_SJ_fLi128ELi128ELNS4_4UMMA5MajorE0ELSP_0ELNSO_7ScaleInE0ELSQ_0EEEEEENS4_6LayoutINS5_IJSD_SD_SD_EEENS5_IJNSA_ILi0EEESV_SV_EEEEENS5_IJNS4_10UnderscoreESY_SY_EEEEENS4_28SM100_TMA_2SM_LOAD_MULTICASTENS4_14ComposedLayoutINS4_7SwizzleILi3ELi4ELi3EEENS4_18smem_ptr_flag_bitsILi32EEENST_INS5_IJNSA_ILi8EEESH_EEENS5_IJSH_SD_EEEEEEEvNS4_8identityENS4_18SM100_TMA_2SM_LOADES1B_vS1C_EENS_8epilogue10collective18CollectiveEpilogueINS1F_23Sm100TmaWarpSpecializedILi4ELi2ELi16ELb1ELb0EEEJNS5_IJNSA_ILi64EEESG_SH_EEENS5_IJNST_IS1K_SD_EENST_INS5_IJNSA_ILi16EEESB_EEENS5_IJSD_S1K_EEEEEEEESJ_SK_SJ_SK_NS1F_6fusion15FusionCallbacksIS1J_NS1S_17LinearCombinationISJ_fSJ_fLNS_15FloatRoundStyleE2EEES1L_S1R_JEEENS4_5SM1004TMEM4LOAD26SM100_TMEM_LOAD_32dp32b16xENS4_13SM90_TMA_LOADENS12_INS13_ILi2ELi4ELi3EEES16_NST_INS5_IJS17_S1N_EEENS5_IJS1N_SD_EEEEEEENS4_39AutoVectorizingCopyWithAssumedAlignmentILi128EEENS4_14SM90_TMA_STOREES27_S29_S29_EEEvvEEEEvNT_6ParamsE,"",@"SHT_CUDA_INFO"
	.sectionflags	@""
	.align	4


	//----- nvinfo : EIATTR_CUDA_API_VERSION
	.align		4
        /*0000*/ 	.byte	0x04, 0x37
        /*0002*/ 	.short	(.L_31 - .L_30)
.L_30:
        /*0004*/ 	.word	0x00000082


	//----- nvinfo : EIATTR_KPARAM_INFO
	.align		4
.L_31:
        /*0008*/ 	.byte	0x04, 0x17
        /*000a*/ 	.short	(.L_33 - .L_32)
.L_32:
        /*000c*/ 	.word	0x00000000
        /*0010*/ 	.short	0x0000
        /*0012*/ 	.short	0x0000
        /*0014*/ 	.byte	0x00, 0xf0, 0x01, 0x20


	//----- nvinfo : EIATTR_AT_ENTRY_FRAGMENTS
	.align		4
.L_33:
        /*0018*/ 	.byte	0x04, 0x4f
        /*001a*/ 	.short	(.L_35 - .L_34)


	//   ....[0]....
.L_34:
        /*001c*/ 	.word	0x00000007


	//----- nvinfo : EIATTR_RESERVED_SMEM_USED
	.align		4
.L_35:
        /*0020*/ 	.byte	0x01, 0x41
	.zero		2


	//----- nvinfo : EIATTR_SPARSE_MMA_MASK
	.align		4
        /*0024*/ 	.byte	0x03, 0x50
        /*0026*/ 	.short	0x0000


	//----- nvinfo : EIATTR_TCGEN05_2CTA_USED
	.align		4
        /*0028*/ 	.byte	0x01, 0x52
	.zero		2


	//----- nvinfo : EIATTR_MAXREG_COUNT
	.align		4
        /*002c*/ 	.byte	0x03, 0x1b
        /*002e*/ 	.short	0x00ff


	//----- nvinfo : EIATTR_NUM_BARRIERS
	.align		4
        /*0030*/ 	.byte	0x02, 0x4c
        /*0032*/ 	.byte	0x07
	.zero		1


	//----- nvinfo : EIATTR_EXTERNS
	.align		4
        /*0034*/ 	.byte	0x04, 0x0f
        /*0036*/ 	.short	(.L_37 - .L_36)


	//   ....[0]....
	.align		4
.L_36:
        /*0038*/ 	.word	index@(__assertfail)


	//----- nvinfo : EIATTR_MERCURY_ISA_VERSION
	.align		4
.L_37:
        /*003c*/ 	.byte	0x03, 0x5f
        /*003e*/ 	.short	0x0101


	//----- nvinfo : EIATTR_INT_WARP_WIDE_INSTR_OFFSETS
	.align		4
        /*0040*/ 	.byte	0x04, 0x31
        /*0042*/ 	.short	(.L_39 - .L_38)


	//   ....[0]....
.L_38:
        /*0044*/ 	.word	0x00000e90


	//   ....[1]....
        /*0048*/ 	.word	0x00000f30


	//   ....[2]....
        /*004c*/ 	.word	0x000048c0


	//   ....[3]....
        /*0050*/ 	.word	0x000048f0


	//   ....[4]....
        /*0054*/ 	.word	0x00004910


	//   ....[5]....
        /*0058*/ 	.word	0x00005450


	//   ....[6]....
        /*005c*/ 	.word	0x000054f0


	//   ....[7]....
        /*0060*/ 	.word	0x000055b0


	//   ....[8]....
        /*0064*/ 	.word	0x00005620


	//   ....[9]....
        /*0068*/ 	.word	0x000056e0


	//   ....[10]....
        /*006c*/ 	.word	0x00005780


	//   ....[11]....
        /*0070*/ 	.word	0x000057f0


	//   ....[12]....
        /*0074*/ 	.word	0x000058b0


	//   ....[13]....
        /*0078*/ 	.word	0x00005950


	//   ....[14]....
        /*007c*/ 	.word	0x000059f0


	//   ....[15]....
        /*0080*/ 	.word	0x00005ae0


	//   ....[16]....
        /*0084*/ 	.word	0x00005bb0


	//----- nvinfo : EIATTR_COOP_GROUP_MASK_REGIDS
	.align		4
.L_39:
        /*0088*/ 	.byte	0x04, 0x29
        /*008a*/ 	.short	(.L_41 - .L_40)


	//   ....[0]....
.L_40:
        /*008c*/ 	.word	0xffffffff


	//   ....[1]....
        /*0090*/ 	.word	0xffffffff


	//   ....[2]....
        /*0094*/ 	.word	0xffffffff


	//   ....[3]....
        /*0098*/ 	.word	0xffffffff


	//   ....[4]....
        /*009c*/ 	.word	0xffffffff


	//   ....[5]....
        /*00a0*/ 	.word	0xffffffff


	//   ....[6]....
        /*00a4*/ 	.word	0xffffffff


	//   ....[7]....
        /*00a8*/ 	.word	0xffffffff


	//   ....[8]....
        /*00ac*/ 	.word	0xffffffff


	//   ....[9]....
        /*00b0*/ 	.word	0xffffffff


	//   ....[10]....
        /*00b4*/ 	.word	0xffffffff


	//   ....[11]....
        /*00b8*/ 	.word	0xffffffff


	//   ....[12]....
        /*00bc*/ 	.word	0xffffffff


	//   ....[13]....
        /*00c0*/ 	.word	0xffffffff


	//----- nvinfo : EIATTR_COOP_GROUP_INSTR_OFFSETS
	.align		4
.L_41:
        /*00c4*/ 	.byte	0x04, 0x28
        /*00c6*/ 	.short	(.L_43 - .L_42)


	//   ....[0]....
.L_42:
        /*00c8*/ 	.word	0x000000b0


	//   ....[1]....
        /*00cc*/ 	.word	0x00000510


	//   ....[2]....
        /*00d0*/ 	.word	0x00000800


	//   ....[3]....
        /*00d4*/ 	.word	0x00000990


	//   ....[4]....
        /*00d8*/ 	.word	0x00000a80


	//   ....[5]....
        /*00dc*/ 	.word	0x00000be0


	//   ....[6]....
        /*00e0*/ 	.word	0x00000d70


	//   ....[7]....
        /*00e4*/ 	.word	0x00000fb0


	//   ....[8]....
        /*00e8*/ 	.word	0x00002370


	//   ....[9]....
        /*00ec*/ 	.word	0x000036a0


	//   ....[10]....
        /*00f0*/ 	.word	0x00003b70


	//   ....[11]....
        /*00f4*/ 	.word	0x00003ba0


	//   ....[12]....
        /*00f8*/ 	.word	0x000047c0


	//   ....[13]....
        /*00fc*/ 	.word	0x000049d0


	//----- nvinfo : EIATTR_VRC_CTA_INIT_COUNT
	.align		4
.L_43:
        /*0100*/ 	.byte	0x02, 0x4a
        /*0102*/ 	.byte	0x80
	.zero		1


	//----- nvinfo : EIATTR_SYSCALL_OFFSETS
	.align		4
        /*0104*/ 	.byte	0x04, 0x46
        /*0106*/ 	.short	(.L_45 - .L_44)


	//   ....[0]....
.L_44:
        /*0108*/ 	.word	0x00006770


	//   ....[1]....
        /*010c*/ 	.word	0x00006860


	//   ....[2]....
        /*0110*/ 	.word	0x00006fc0


	//   ....[3]....
        /*0114*/ 	.word	0x00007990


	//   ....[4]....
        /*0118*/ 	.word	0x00008340


	//   ....[5]....
        /*011c*/ 	.word	0x00008cf0


	//----- nvinfo : EIATTR_MBARRIER_INSTR_OFFSETS
	.align		4
.L_45:
        /*0120*/ 	.byte	0x04, 0x39
        /*0122*/ 	.short	(.L_47 - .L_46)


	//   ....[0]....
.L_46:
        /*0124*/ 	.word	0x00000660
        /*0128*/ 	.word	0x000000ff
        /*012c*/ 	.word	0x00000000
        /*0130*/ 	.short	0x0100
        /*0132*/ 	.byte	0x04
	.zero		1


	//   ....[1]....
        /*0134*/ 	.word	0x00000670
        /*0138*/ 	.word	0x000000ff
        /*013c*/ 	.word	0x00000060
        /*0140*/ 	.short	0x0100
        /*0142*/ 	.byte	0x04
	.zero		1


	//   ....[2]....
        /*0144*/ 	.word	0x00000680
        /*0148*/ 	.word	0x000000ff
        /*014c*/ 	.word	0x00000008
        /*0150*/ 	.short	0x0100
        /*0152*/ 	.byte	0x04
	.zero		1


	//   ....[3]....
        /*0154*/ 	.word	0x00000690
        /*0158*/ 	.word	0x000000ff
        /*015c*/ 	.word	0x00000068
        /*0160*/ 	.short	0x0100
        /*0162*/ 	.byte	0x04
	.zero		1


	//   ....[4]....
        /*0164*/ 	.word	0x000006a0
        /*0168*/ 	.word	0x000000ff
        /*016c*/ 	.word	0x00000010
        /*0170*/ 	.short	0x0100
        /*0172*/ 	.byte	0x04
	.zero		1


	//   ....[5]....
        /*0174*/ 	.word	0x000006b0
        /*0178*/ 	.word	0x000000ff
        /*017c*/ 	.word	0x00000070
        /*0180*/ 	.short	0x0100
        /*0182*/ 	.byte	0x04
	.zero		1


	//   ....[6]....
        /*0184*/ 	.word	0x000006c0
        /*0188*/ 	.word	0x000000ff
        /*018c*/ 	.word	0x00000018
        /*0190*/ 	.short	0x0100
        /*0192*/ 	.byte	0x04
	.zero		1


	//   ....[7]....
        /*0194*/ 	.word	0x000006d0
        /*0198*/ 	.word	0x000000ff
        /*019c*/ 	.word	0x00000078
        /*01a0*/ 	.short	0x0100
        /*01a2*/ 	.byte	0x04
	.zero		1


	//   ....[8]....
        /*01a4*/ 	.word	0x000006e0
        /*01a8*/ 	.word	0x000000ff
        /*01ac*/ 	.word	0x00000020
        /*01b0*/ 	.short	0x0100
        /*01b2*/ 	.byte	0x04
	.zero		1


	//   ....[9]....
        /*01b4*/ 	.word	0x000006f0
        /*01b8*/ 	.word	0x000000ff
        /*01bc*/ 	.word	0x00000080
        /*01c0*/ 	.short	0x0100
        /*01c2*/ 	.byte	0x04
	.zero		1


	//   ....[10]....
        /*01c4*/ 	.word	0x00000700
        /*01c8*/ 	.word	0x000000ff
        /*01cc*/ 	.word	0x00000028
        /*01d0*/ 	.short	0x0100
        /*01d2*/ 	.byte	0x04
	.zero		1


	//   ....[11]....
        /*01d4*/ 	.word	0x00000710
        /*01d8*/ 	.word	0x000000ff
        /*01dc*/ 	.word	0x00000088
        /*01e0*/ 	.short	0x0100
        /*01e2*/ 	.byte	0x04
	.zero		1


	//   ....[12]....
        /*01e4*/ 	.word	0x00000720
        /*01e8*/ 	.word	0x000000ff
        /*01ec*/ 	.word	0x00000030
        /*01f0*/ 	.short	0x0100
        /*01f2*/ 	.byte	0x04
	.zero		1


	//   ....[13]....
        /*01f4*/ 	.word	0x00000730
        /*01f8*/ 	.word	0x000000ff
        /*01fc*/ 	.word	0x00000090
        /*0200*/ 	.short	0x0100
        /*0202*/ 	.byte	0x04
	.zero		1


	//   ....[14]....
        /*0204*/ 	.word	0x00000740
        /*0208*/ 	.word	0x000000ff
        /*020c*/ 	.word	0x00000038
        /*0210*/ 	.short	0x0100
        /*0212*/ 	.byte	0x04
	.zero		1


	//   ....[15]....
        /*0214*/ 	.word	0x00000750
        /*0218*/ 	.word	0x000000ff
        /*021c*/ 	.word	0x00000098
        /*0220*/ 	.short	0x0100
        /*0222*/ 	.byte	0x04
	.zero		1


	//   ....[16]....
        /*0224*/ 	.word	0x00000760
        /*0228*/ 	.word	0x000000ff
        /*022c*/ 	.word	0x00000040
        /*0230*/ 	.short	0x0100
        /*0232*/ 	.byte	0x04
	.zero		1


	//   ....[17]....
        /*0234*/ 	.word	0x00000770
        /*0238*/ 	.word	0x000000ff
        /*023c*/ 	.word	0x000000a0
        /*0240*/ 	.short	0x0100
        /*0242*/ 	.byte	0x04
	.zero		1


	//   ....[18]....
        /*0244*/ 	.word	0x00000780
        /*0248*/ 	.word	0x000000ff
        /*024c*/ 	.word	0x00000048
        /*0250*/ 	.short	0x0100
        /*0252*/ 	.byte	0x04
	.zero		1


	//   ....[19]....
        /*0254*/ 	.word	0x00000790
        /*0258*/ 	.word	0x000000ff
        /*025c*/ 	.word	0x000000a8
        /*0260*/ 	.short	0x0100
        /*0262*/ 	.byte	0x04
	.zero		1


	//   ....[20]....
        /*0264*/ 	.word	0x000007a0
        /*0268*/ 	.word	0x000000ff
        /*026c*/ 	.word	0x00000050
        /*0270*/ 	.short	0x0100
        /*0272*/ 	.byte	0x04
	.zero		1


	//   ....[21]....
        /*0274*/ 	.word	0x000007b0
        /*0278*/ 	.word	0x000000ff
        /*027c*/ 	.word	0x000000b0
        /*0280*/ 	.short	0x0100
        /*0282*/ 	.byte	0x04
	.zero		1


	//   ....[22]....
        /*0284*/ 	.word	0x000007c0
        /*0288*/ 	.word	0x000000ff
        /*028c*/ 	.word	0x00000058
        /*0290*/ 	.short	0x0100
        /*0292*/ 	.byte	0x04
	.zero		1


	//   ....[23]....
        /*0294*/ 	.word	0x000007d0
        /*0298*/ 	.word	0x000000ff
        /*029c*/ 	.word	0x000000b8
        /*02a0*/ 	.short	0x0100
        /*02a2*/ 	.byte	0x04
	.zero		1


	//   ....[24]....
        /*02a4*/ 	.word	0x00000900
        /*02a8*/ 	.word	0x000000ff
        /*02ac*/ 	.word	0x000000c0
        /*02b0*/ 	.short	0x0100
        /*02b2*/ 	.byte	0x04
	.zero		1


	//   ....[25]....
        /*02b4*/ 	.word	0x00000910
        /*02b8*/ 	.word	0x000000ff
        /*02bc*/ 	.word	0x000000e0
        /*02c0*/ 	.short	0x0100
        /*02c2*/ 	.byte	0x04
	.zero		1


	//   ....[26]....
        /*02c4*/ 	.word	0x00000920
        /*02c8*/ 	.word	0x000000ff
        /*02cc*/ 	.word	0x000000c8
        /*02d0*/ 	.short	0x0100
        /*02d2*/ 	.byte	0x04
	.zero		1


	//   ....[27]....
        /*02d4*/ 	.word	0x00000930
        /*02d8*/ 	.word	0x000000ff
        /*02dc*/ 	.word	0x000000e8
        /*02e0*/ 	.short	0x0100
        /*02e2*/ 	.byte	0x04
	.zero		1


	//   ....[28]....
        /*02e4*/ 	.word	0x00000940
        /*02e8*/ 	.word	0x000000ff
        /*02ec*/ 	.word	0x000000d0
        /*02f0*/ 	.short	0x0100
        /*02f2*/ 	.byte	0x04
	.zero		1


	//   ....[29]....
        /*02f4*/ 	.word	0x00000950
        /*02f8*/ 	.word	0x000000ff
        /*02fc*/ 	.word	0x000000f0
        /*0300*/ 	.short	0x0100
        /*0302*/ 	.byte	0x04
	.zero		1


	//   ....[30]....
        /*0304*/ 	.word	0x00000960
        /*0308*/ 	.word	0x000000ff
        /*030c*/ 	.word	0x000000d8
        /*0310*/ 	.short	0x0100
        /*0312*/ 	.byte	0x04
	.zero		1


	//   ....[31]....
        /*0314*/ 	.word	0x00000970
        /*0318*/ 	.word	0x000000ff
        /*031c*/ 	.word	0x000000f8
        /*0320*/ 	.short	0x0100
        /*0322*/ 	.byte	0x04
	.zero		1


	//   ....[32]....
        /*0324*/ 	.word	0x00000a50
        /*0328*/ 	.word	0x000000ff
        /*032c*/ 	.word	0x00000100
        /*0330*/ 	.short	0x0100
        /*0332*/ 	.byte	0x06
	.zero		1


	//   ....[33]....
        /*0334*/ 	.word	0x00000a60
        /*0338*/ 	.word	0x000000ff
        /*033c*/ 	.word	0x00000108
        /*0340*/ 	.short	0x0100
        /*0342*/ 	.byte	0x06
	.zero		1


	//   ....[34]....
        /*0344*/ 	.word	0x00000b90
        /*0348*/ 	.word	0x000000ff
        /*034c*/ 	.word	0x00000110
        /*0350*/ 	.short	0x0100
        /*0352*/ 	.byte	0x06
	.zero		1


	//   ....[35]....
        /*0354*/ 	.word	0x00000ba0
        /*0358*/ 	.word	0x000000ff
        /*035c*/ 	.word	0x00000120
        /*0360*/ 	.short	0x0100
        /*0362*/ 	.byte	0x06
	.zero		1


	//   ....[36]....
        /*0364*/ 	.word	0x00000bb0
        /*0368*/ 	.word	0x000000ff
        /*036c*/ 	.word	0x00000118
        /*0370*/ 	.short	0x0100
        /*0372*/ 	.byte	0x06
	.zero		1


	//   ....[37]....
        /*0374*/ 	.word	0x00000bc0
        /*0378*/ 	.word	0x000000ff
        /*037c*/ 	.word	0x00000128
        /*0380*/ 	.short	0x0100
        /*0382*/ 	.byte	0x06
	.zero		1


	//   ....[38]....
        /*0384*/ 	.word	0x00000ce0
        /*0388*/ 	.word	0x000000ff
        /*038c*/ 	.word	0x00000130
        /*0390*/ 	.short	0x0100
        /*0392*/ 	.byte	0x04
	.zero		1


	//   ....[39]....
        /*0394*/ 	.word	0x00000cf0
        /*0398*/ 	.word	0x000000ff
        /*039c*/ 	.word	0x00000150
        /*03a0*/ 	.short	0x0100
        /*03a2*/ 	.byte	0x04
	.zero		1


	//   ....[40]....
        /*03a4*/ 	.word	0x00000d00
        /*03a8*/ 	.word	0x000000ff
        /*03ac*/ 	.word	0x00000138
        /*03b0*/ 	.short	0x0100
        /*03b2*/ 	.byte	0x04
	.zero		1


	//   ....[41]....
        /*03b4*/ 	.word	0x00000d10
        /*03b8*/ 	.word	0x000000ff
        /*03bc*/ 	.word	0x00000158
        /*03c0*/ 	.short	0x0100
        /*03c2*/ 	.byte	0x04
	.zero		1


	//   ....[42]....
        /*03c4*/ 	.word	0x00000d20
        /*03c8*/ 	.word	0x000000ff
        /*03cc*/ 	.word	0x00000140
        /*03d0*/ 	.short	0x0100
        /*03d2*/ 	.byte	0x04
	.zero		1


	//   ....[43]....
        /*03d4*/ 	.word	0x00000d30
        /*03d8*/ 	.word	0x000000ff
        /*03dc*/ 	.word	0x00000160
        /*03e0*/ 	.short	0x0100
        /*03e2*/ 	.byte	0x04
	.zero		1


	//   ....[44]....
        /*03e4*/ 	.word	0x00000d40
        /*03e8*/ 	.word	0x000000ff
        /*03ec*/ 	.word	0x00000148
        /*03f0*/ 	.short	0x0100
        /*03f2*/ 	.byte	0x04
	.zero		1


	//   ....[45]....
        /*03f4*/ 	.word	0x00000d50
        /*03f8*/ 	.word	0x000000ff
        /*03fc*/ 	.word	0x00000168
        /*0400*/ 	.short	0x0100
        /*0402*/ 	.byte	0x04
	.zero		1


	//   ....[46]....
        /*0404*/ 	.word	0x00000e40
        /*0408*/ 	.word	0x000000ff
        /*040c*/ 	.word	0x00000170
        /*0410*/ 	.short	0x0100
        /*0412*/ 	.byte	0x04
	.zero		1


	//   ....[47]....
        /*0414*/ 	.word	0x00000e50
        /*0418*/ 	.word	0x000000ff
        /*041c*/ 	.word	0x00000180
        /*0420*/ 	.short	0x0100
        /*0422*/ 	.byte	0x04
	.zero		1


	//   ....[48]....
        /*0424*/ 	.word	0x00000e60
        /*0428*/ 	.word	0x000000ff
        /*042c*/ 	.word	0x00000178
        /*0430*/ 	.short	0x0100
        /*0432*/ 	.byte	0x04
	.zero		1


	//   ....[49]....
        /*0434*/ 	.word	0x00000e70
        /*0438*/ 	.word	0x000000ff
        /*043c*/ 	.word	0x00000188
        /*0440*/ 	.short	0x0100
        /*0442*/ 	.byte	0x04
	.zero		1


	//   ....[50]....
        /*0444*/ 	.word	0x00000f70
        /*0448*/ 	.word	0x000000ff
        /*044c*/ 	.word	0x00000190
        /*0450*/ 	.short	0x0100
        /*0452*/ 	.byte	0x06
	.zero		1


	//   ....[51]....
        /*0454*/ 	.word	0x00001b90
        /*0458*/ 	.word	0x00000000
        /*045c*/ 	.word	0x00000180
        /*0460*/ 	.short	0x010a
        /*0462*/ 	.byte	0xff
	.zero		1


	//   ....[52]....
        /*0464*/ 	.word	0x00001bc0
        /*0468*/ 	.word	0x00000000
        /*046c*/ 	.word	0x00000170
        /*0470*/ 	.short	0x0101
        /*0472*/ 	.byte	0xff
	.zero		1


	//   ....[53]....
        /*0474*/ 	.word	0x00001c80
        /*0478*/ 	.word	0x000000ff
        /*047c*/ 	.word	0x00000060
        /*0480*/ 	.short	0x010a
        /*0482*/ 	.byte	0x04
	.zero		1


	//   ....[54]....
        /*0484*/ 	.word	0x00001d50
        /*0488*/ 	.word	0x000000ff
        /*048c*/ 	.word	0x00000060
        /*0490*/ 	.short	0x010a
        /*0492*/ 	.byte	0x21
	.zero		1


	//   ....[55]....
        /*0494*/ 	.word	0x00001f00
        /*0498*/ 	.word	0x000000ff
        /*049c*/ 	.word	0x00000060
        /*04a0*/ 	.short	0x010a
        /*04a2*/ 	.byte	0x05
	.zero		1


	//   ....[56]....
        /*04a4*/ 	.word	0x00002010
        /*04a8*/ 	.word	0x000000ff
        /*04ac*/ 	.word	0x00000108
        /*04b0*/ 	.short	0x0101
        /*04b2*/ 	.byte	0x06
	.zero		1


	//   ....[57]....
        /*04b4*/ 	.word	0x00002030
        /*04b8*/ 	.word	0x000000ff
        /*04bc*/ 	.word	0x00000060
        /*04c0*/ 	.short	0x010a
        /*04c2*/ 	.byte	0x04
	.zero		1


	//   ....[58]....
        /*04c4*/ 	.word	0x000020b0
        /*04c8*/ 	.word	0x000000ff
        /*04cc*/ 	.word	0x00000060
        /*04d0*/ 	.short	0x010a
        /*04d2*/ 	.byte	0x11
	.zero		1


	//   ....[59]....
        /*04d4*/ 	.word	0x00002240
        /*04d8*/ 	.word	0x000000ff
        /*04dc*/ 	.word	0x00000060
        /*04e0*/ 	.short	0x010a
        /*04e2*/ 	.byte	0x05
	.zero		1


	//   ....[60]....
        /*04e4*/ 	.word	0x000023a0
        /*04e8*/ 	.word	0x00000003
        /*04ec*/ 	.word	0x00000110
        /*04f0*/ 	.short	0x010a
        /*04f2*/ 	.byte	0xff
	.zero		1


	//   ....[61]....
        /*04f4*/ 	.word	0x000024f0
        /*04f8*/ 	.word	0x00000000
        /*04fc*/ 	.word	0x00000000
        /*0500*/ 	.short	0x0101
        /*0502*/ 	.byte	0xff
	.zero		1


	//   ....[62]....
        /*0504*/ 	.word	0x00002aa0
        /*0508*/ 	.word	0x000000ff
        /*050c*/ 	.word	0x00000000
        /*0510*/ 	.short	0x010a
        /*0512*/ 	.byte	0x04
	.zero		1


	//   ....[63]....
        /*0514*/ 	.word	0x00002b30
        /*0518*/ 	.word	0x000000ff
        /*051c*/ 	.word	0x00000000
        /*0520*/ 	.short	0x010a
        /*0522*/ 	.byte	0x05
	.zero		1


	//   ....[64]....
        /*0524*/ 	.word	0x00002bc0
        /*0528*/ 	.word	0x000000ff
        /*052c*/ 	.word	0x00000000
        /*0530*/ 	.short	0x010a
        /*0532*/ 	.byte	0x05
	.zero		1


	//   ....[65]....
        /*0534*/ 	.word	0x00002c50
        /*0538*/ 	.word	0x000000ff
        /*053c*/ 	.word	0x00000000
        /*0540*/ 	.short	0x010a
        /*0542*/ 	.byte	0x05
	.zero		1


	//   ....[66]....
        /*0544*/ 	.word	0x00002ce0
        /*0548*/ 	.word	0x000000ff
        /*054c*/ 	.word	0x00000000
        /*0550*/ 	.short	0x010a
        /*0552*/ 	.byte	0x05
	.zero		1


	//   ....[67]....
        /*0554*/ 	.word	0x00002d70
        /*0558*/ 	.word	0x000000ff
        /*055c*/ 	.word	0x00000000
        /*0560*/ 	.short	0x010a
        /*0562*/ 	.byte	0x05
	.zero		1


	//   ....[68]....
        /*0564*/ 	.word	0x00002e00
        /*0568*/ 	.word	0x000000ff
        /*056c*/ 	.word	0x00000000
        /*0570*/ 	.short	0x010a
        /*0572*/ 	.byte	0x05
	.zero		1


	//   ....[69]....
        /*0574*/ 	.word	0x00002e90
        /*0578*/ 	.word	0x000000ff
        /*057c*/ 	.word	0x00000000
        /*0580*/ 	.short	0x010a
        /*0582*/ 	.byte	0x05
	.zero		1


	//   ....[70]....
        /*0584*/ 	.word	0x00002f20
        /*0588*/ 	.word	0x000000ff
        /*058c*/ 	.word	0x00000000
        /*0590*/ 	.short	0x010a
        /*0592*/ 	.byte	0x05
	.zero		1


	//   ....[71]....
        /*0594*/ 	.word	0x00002fb0
        /*0598*/ 	.word	0x000000ff
        /*059c*/ 	.word	0x00000000
        /*05a0*/ 	.short	0x010a
        /*05a2*/ 	.byte	0x05
	.zero		1


	//   ....[72]....
        /*05a4*/ 	.word	0x00003040
        /*05a8*/ 	.word	0x000000ff
        /*05ac*/ 	.word	0x00000000
        /*05b0*/ 	.short	0x010a
        /*05b2*/ 	.byte	0x05
	.zero		1


	//   ....[73]....
        /*05b4*/ 	.word	0x000030e0
        /*05b8*/ 	.word	0x00000000
        /*05bc*/ 	.word	0x00000000
        /*05c0*/ 	.short	0x010a
        /*05c2*/ 	.byte	0xff
	.zero		1


	//   ....[74]....
        /*05c4*/ 	.word	0x00003200
        /*05c8*/ 	.word	0x00000002
        /*05cc*/ 	.word	0x00000170
        /*05d0*/ 	.short	0x010a
        /*05d2*/ 	.byte	0xff
	.zero		1


	//   ....[75]....
        /*05d4*/ 	.word	0x00003270
        /*05d8*/ 	.word	0x00000002
        /*05dc*/ 	.word	0x00000000
        /*05e0*/ 	.short	0x0101
        /*05e2*/ 	.byte	0xff
	.zero		1


	//   ....[76]....
        /*05e4*/ 	.word	0x00003290
        /*05e8*/ 	.word	0x000000ff
        /*05ec*/ 	.word	0x00000120
        /*05f0*/ 	.short	0x010a
        /*05f2*/ 	.byte	0x04
	.zero		1


	//   ....[77]....
        /*05f4*/ 	.word	0x000033b0
        /*05f8*/ 	.word	0x00000002
        /*05fc*/ 	.word	0x00000110
        /*0600*/ 	.short	0x010a
        /*0602*/ 	.byte	0xff
	.zero		1


	//   ....[78]....
        /*0604*/ 	.word	0x000034b0
        /*0608*/ 	.word	0x00000002
        /*060c*/ 	.word	0x00000000
        /*0610*/ 	.short	0x0101
        /*0612*/ 	.byte	0xff
	.zero		1


	//   ....[79]....
        /*0614*/ 	.word	0x00003540
        /*0618*/ 	.word	0x000000ff
        /*061c*/ 	.word	0x00000120
        /*0620*/ 	.short	0x0106
        /*0622*/ 	.byte	0x04
	.zero		1


	//   ....[80]....
        /*0624*/ 	.word	0x00003560
        /*0628*/ 	.word	0x000000ff
        /*062c*/ 	.word	0x00000120
        /*0630*/ 	.short	0x010a
        /*0632*/ 	.byte	0x04
	.zero		1


	//   ....[81]....
        /*0634*/ 	.word	0x000035f0
        /*0638*/ 	.word	0x000000ff
        /*063c*/ 	.word	0x00000120
        /*0640*/ 	.short	0x0106
        /*0642*/ 	.byte	0x07
	.zero		1


	//   ....[82]....
        /*0644*/ 	.word	0x00003630
        /*0648*/ 	.word	0x00000000
        /*064c*/ 	.word	0x00000120
        /*0650*/ 	.short	0x010a
        /*0652*/ 	.byte	0xff
	.zero		1


	//   ....[83]....
        /*0654*/ 	.word	0x00003870
        /*0658*/ 	.word	0x000000ff
        /*065c*/ 	.word	0x00000008
        /*0660*/ 	.short	0x010a
        /*0662*/ 	.byte	0x05
	.zero		1


	//   ....[84]....
        /*0664*/ 	.word	0x00003890
        /*0668*/ 	.word	0x000000ff
        /*066c*/ 	.word	0x00000008
        /*0670*/ 	.short	0x010a
        /*0672*/ 	.byte	0x05
	.zero		1


	//   ....[85]....
        /*0674*/ 	.word	0x00003a20
        /*0678*/ 	.word	0x000000ff
        /*067c*/ 	.word	0x00000008
        /*0680*/ 	.short	0x010a
        /*0682*/ 	.byte	0x05
	.zero		1


	//   ....[86]....
        /*0684*/ 	.word	0x00003a40
        /*0688*/ 	.word	0x000000ff
        /*068c*/ 	.word	0x00000008
        /*0690*/ 	.short	0x010a
        /*0692*/ 	.byte	0x05
	.zero		1


	//   ....[87]....
        /*0694*/ 	.word	0x00003b00
        /*0698*/ 	.word	0x000000ff
        /*069c*/ 	.word	0x00000000
        /*06a0*/ 	.short	0x0101
        /*06a2*/ 	.byte	0x04
	.zero		1


	//   ....[88]....
        /*06a4*/ 	.word	0x00003e40
        /*06a8*/ 	.word	0x00000000
        /*06ac*/ 	.word	0x00000110
        /*06b0*/ 	.short	0x010a
        /*06b2*/ 	.byte	0xff
	.zero		1


	//   ....[89]....
        /*06b4*/ 	.word	0x00003f00
        /*06b8*/ 	.word	0x00000000
        /*06bc*/ 	.word	0x00000000
        /*06c0*/ 	.short	0x0101
        /*06c2*/ 	.byte	0xff
	.zero		1


	//   ....[90]....
        /*06c4*/ 	.word	0x00003fc0
        /*06c8*/ 	.word	0x000000ff
        /*06cc*/ 	.word	0x00000000
        /*06d0*/ 	.short	0x010a
        /*06d2*/ 	.byte	0x04
	.zero		1


	//   ....[91]....
        /*06d4*/ 	.word	0x00003fd0
        /*06d8*/ 	.word	0x000000ff
        /*06dc*/ 	.word	0x00000150
        /*06e0*/ 	.short	0x010a
        /*06e2*/ 	.byte	0x1f
	.zero		1


	//   ....[92]....
        /*06e4*/ 	.word	0x00004080
        /*06e8*/ 	.word	0x000000ff
        /*06ec*/ 	.word	0x00000000
        /*06f0*/ 	.short	0x010a
        /*06f2*/ 	.byte	0x05
	.zero		1


	//   ....[93]....
        /*06f4*/ 	.word	0x000041b0
        /*06f8*/ 	.word	0x000000ff
        /*06fc*/ 	.word	0x00000000
        /*0700*/ 	.short	0x010a
        /*0702*/ 	.byte	0x04
	.zero		1


	//   ....[94]....
        /*0704*/ 	.word	0x000044b0
        /*0708*/ 	.word	0x000000ff
        /*070c*/ 	.word	0x00000000
        /*0710*/ 	.short	0x010a
        /*0712*/ 	.byte	0x04
	.zero		1


	//   ....[95]....
        /*0714*/ 	.word	0x00004540
        /*0718*/ 	.word	0x000000ff
        /*071c*/ 	.word	0x00000000
        /*0720*/ 	.short	0x010a
        /*0722*/ 	.byte	0x05
	.zero		1


	//   ....[96]....
        /*0724*/ 	.word	0x000045d0
        /*0728*/ 	.word	0x000000ff
        /*072c*/ 	.word	0x00000000
        /*0730*/ 	.short	0x010a
        /*0732*/ 	.byte	0x05
	.zero		1


	//   ....[97]....
        /*0734*/ 	.word	0x00004670
        /*0738*/ 	.word	0x00000000
        /*073c*/ 	.word	0x00000000
        /*0740*/ 	.short	0x010a
        /*0742*/ 	.byte	0xff
	.zero		1


	//   ....[98]....
        /*0744*/ 	.word	0x000046b0
        /*0748*/ 	.word	0x00000000
        /*074c*/ 	.word	0x00000000
        /*0750*/ 	.short	0x010a
        /*0752*/ 	.byte	0xff
	.zero		1


	//   ....[99]....
        /*0754*/ 	.word	0x00004720
        /*0758*/ 	.word	0x000000ff
        /*075c*/ 	.word	0x00000000
        /*0760*/ 	.short	0x0101
        /*0762*/ 	.byte	0x04
	.zero		1


	//   ....[100]....
        /*0764*/ 	.word	0x00004760
        /*0768*/ 	.word	0x000000ff
        /*076c*/ 	.word	0x00000190
        /*0770*/ 	.short	0x010a
        /*0772*/ 	.byte	0x1a
	.zero		1


	//   ....[101]....
        /*0774*/ 	.word	0x000047b0
        /*0778*/ 	.word	0x000000ff
        /*077c*/ 	.word	0x00000000
        /*0780*/ 	.short	0x0101
        /*0782*/ 	.byte	0x04
	.zero		1


	//   ....[102]....
        /*0784*/ 	.word	0x00004c50
        /*0788*/ 	.word	0x0000000c
        /*078c*/ 	.word	0x00000110
        /*0790*/ 	.short	0x010a
        /*0792*/ 	.byte	0xff
	.zero		1


	//   ....[103]....
        /*0794*/ 	.word	0x00004dc0
        /*0798*/ 	.word	0x00000000
        /*079c*/ 	.word	0x00000000
        /*07a0*/ 	.short	0x0101
        /*07a2*/ 	.byte	0xff
	.zero		1


	//   ....[104]....
        /*07a4*/ 	.word	0x00005250
        /*07a8*/ 	.word	0x000000ff
        /*07ac*/ 	.word	0x00000108
        /*07b0*/ 	.short	0x010a
        /*07b2*/ 	.byte	0x15
	.zero		1


	//   ....[105]....
        /*07b4*/ 	.word	0x000053d0
        /*07b8*/ 	.word	0x000000ff
        /*07bc*/ 	.word	0x000000e0
        /*07c0*/ 	.short	0x010a
        /*07c2*/ 	.byte	0x15
	.zero		1


	//   ....[106]....
        /*07c4*/ 	.word	0x000055d0
        /*07c8*/ 	.word	0x000000ff
        /*07cc*/ 	.word	0x000000c0
        /*07d0*/ 	.short	0x010b
        /*07d2*/ 	.byte	0x15
	.zero		1


	//   ....[107]....
        /*07d4*/ 	.word	0x000055e0
        /*07d8*/ 	.word	0x000000ff
        /*07dc*/ 	.word	0x00000000
        /*07e0*/ 	.short	0x0101
        /*07e2*/ 	.byte	0x06
	.zero		1


	//   ....[108]....
        /*07e4*/ 	.word	0x000055f0
        /*07e8*/ 	.word	0x000000ff
        /*07ec*/ 	.word	0x000000e8
        /*07f0*/ 	.short	0x010a
        /*07f2*/ 	.byte	0x15
	.zero		1


	//   ....[109]....
        /*07f4*/ 	.word	0x000057a0
        /*07f8*/ 	.word	0x000000ff
        /*07fc*/ 	.word	0x000000c8
        /*0800*/ 	.short	0x010b
        /*0802*/ 	.byte	0x15
	.zero		1


	//   ....[110]....
        /*0804*/ 	.word	0x000057b0
        /*0808*/ 	.word	0x000000ff
        /*080c*/ 	.word	0x00000000
        /*0810*/ 	.short	0x0101
        /*0812*/ 	.byte	0x06
	.zero		1


	//   ....[111]....
        /*0814*/ 	.word	0x000057c0
        /*0818*/ 	.word	0x000000ff
        /*081c*/ 	.word	0x000000f0
        /*0820*/ 	.short	0x010a
        /*0822*/ 	.byte	0x15
	.zero		1


	//   ....[112]....
        /*0824*/ 	.word	0x00005970
        /*0828*/ 	.word	0x000000ff
        /*082c*/ 	.word	0x000000d0
        /*0830*/ 	.short	0x010b
        /*0832*/ 	.byte	0x15
	.zero		1


	//   ....[113]....
        /*0834*/ 	.word	0x00005980
        /*0838*/ 	.word	0x000000ff
        /*083c*/ 	.word	0x00000000
        /*0840*/ 	.short	0x0101
        /*0842*/ 	.byte	0x06
	.zero		1


	//   ....[114]....
        /*0844*/ 	.word	0x00005990
        /*0848*/ 	.word	0x000000ff
        /*084c*/ 	.word	0x000000f8
        /*0850*/ 	.short	0x010a
        /*0852*/ 	.byte	0x15
	.zero		1


	//   ....[115]....
        /*0854*/ 	.word	0x00005bd0
        /*0858*/ 	.word	0x000000ff
        /*085c*/ 	.word	0x000000d8
        /*0860*/ 	.short	0x010b
        /*0862*/ 	.byte	0x15
	.zero		1


	//   ....[116]....
        /*0864*/ 	.word	0x00005be0
        /*0868*/ 	.word	0x000000ff
        /*086c*/ 	.word	0x00000000
        /*0870*/ 	.short	0x0101
        /*0872*/ 	.byte	0x25
	.zero		1


	//   ....[117]....
        /*0874*/ 	.word	0x00005c20
        /*0878*/ 	.word	0x000000ff
        /*087c*/ 	.word	0x000000e0
        /*0880*/ 	.short	0x010a
        /*0882*/ 	.byte	0x15
	.zero		1


	//   ....[118]....
        /*0884*/ 	.word	0x00005c40
        /*0888*/ 	.word	0x000000ff
        /*088c*/ 	.word	0x000000e8
        /*0890*/ 	.short	0x010a
        /*0892*/ 	.byte	0x15
	.zero		1


	//   ....[119]....
        /*0894*/ 	.word	0x00005c60
        /*0898*/ 	.word	0x000000ff
        /*089c*/ 	.word	0x000000f0
        /*08a0*/ 	.short	0x010a
        /*08a2*/ 	.byte	0x15
	.zero		1


	//   ....[120]....
        /*08a4*/ 	.word	0x00005ca0
        /*08a8*/ 	.word	0x00000000
        /*08ac*/ 	.word	0x000000f8
        /*08b0*/ 	.short	0x010a
        /*08b2*/ 	.byte	0xff
	.zero		1


	//   ....[121]....
        /*08b4*/ 	.word	0x00006000
        /*08b8*/ 	.word	0x00000003
        /*08bc*/ 	.word	0x00000110
        /*08c0*/ 	.short	0x010a
        /*08c2*/ 	.byte	0xff
	.zero		1


	//   ....[122]....
        /*08c4*/ 	.word	0x00006180
        /*08c8*/ 	.word	0x00000000
        /*08cc*/ 	.word	0x00000000
        /*08d0*/ 	.short	0x0101
        /*08d2*/ 	.byte	0xff
	.zero		1


	//   ....[123]....
        /*08d4*/ 	.word	0x00006c90
        /*08d8*/ 	.word	0x000000ff
        /*08dc*/ 	.word	0x000000c0
        /*08e0*/ 	.short	0x010a
        /*08e2*/ 	.byte	0x2b
	.zero		1


	//   ....[124]....
        /*08e4*/ 	.word	0x00006cc0
        /*08e8*/ 	.word	0x00000048
        /*08ec*/ 	.word	0x00000130
        /*08f0*/ 	.short	0x010a
        /*08f2*/ 	.byte	0xff
	.zero		1


	//   ....[125]....
        /*08f4*/ 	.word	0x00006db0
        /*08f8*/ 	.word	0x000000ff
        /*08fc*/ 	.word	0x000000c0
        /*0900*/ 	.short	0x010a
        /*0902*/ 	.byte	0x2b
	.zero		1


	//   ....[126]....
        /*0904*/ 	.word	0x00006ea0
        /*0908*/ 	.word	0x00000048
        /*090c*/ 	.word	0x00000130
        /*0910*/ 	.short	0x010a
        /*0912*/ 	.byte	0xff
	.zero		1


	//   ....[127]....
        /*0914*/ 	.word	0x000076c0
        /*0918*/ 	.word	0x00000000
        /*091c*/ 	.word	0x00000000
        /*0920*/ 	.short	0x0101
        /*0922*/ 	.byte	0xff
	.zero		1


	//   ....[128]....
        /*0924*/ 	.word	0x000076d0
        /*0928*/ 	.word	0x00000002
        /*092c*/ 	.word	0x000000c0
        /*0930*/ 	.short	0x010a
        /*0932*/ 	.byte	0xff
	.zero		1


	//   ....[129]....
        /*0934*/ 	.word	0x000077b0
        /*0938*/ 	.word	0x00000002
        /*093c*/ 	.word	0x000000c0
        /*0940*/ 	.short	0x010a
        /*0942*/ 	.byte	0xff
	.zero		1


	//   ....[130]....
        /*0944*/ 	.word	0x00008070
        /*0948*/ 	.word	0x00000015
        /*094c*/ 	.word	0x00000000
        /*0950*/ 	.short	0x0101
        /*0952*/ 	.byte	0xff
	.zero		1


	//   ....[131]....
        /*0954*/ 	.word	0x00008090
        /*0958*/ 	.word	0x00000000
        /*095c*/ 	.word	0x000000c0
        /*0960*/ 	.short	0x010a
        /*0962*/ 	.byte	0xff
	.zero		1


	//   ....[132]....
        /*0964*/ 	.word	0x00008160
        /*0968*/ 	.word	0x00000000
        /*096c*/ 	.word	0x000000c0
        /*0970*/ 	.short	0x010a
        /*0972*/ 	.byte	0xff
	.zero		1


	//   ....[133]....
        /*0974*/ 	.word	0x00008a20
        /*0978*/ 	.word	0x00000015
        /*097c*/ 	.word	0x00000000
        /*0980*/ 	.short	0x0101
        /*0982*/ 	.byte	0xff
	.zero		1


	//   ....[134]....
        /*0984*/ 	.word	0x00008a40
        /*0988*/ 	.word	0x00000000
        /*098c*/ 	.word	0x000000c0
        /*0990*/ 	.short	0x010a
        /*0992*/ 	.byte	0xff
	.zero		1


	//   ....[135]....
        /*0994*/ 	.word	0x00008b10
        /*0998*/ 	.word	0x00000000
        /*099c*/ 	.word	0x000000c0
        /*09a0*/ 	.short	0x010a
        /*09a2*/ 	.byte	0xff
	.zero		1


	//   ....[136]....
        /*09a4*/ 	.word	0x00008e20
        /*09a8*/ 	.word	0x00000048
        /*09ac*/ 	.word	0x00000000
        /*09b0*/ 	.short	0x0101
        /*09b2*/ 	.byte	0xff
	.zero		1


	//   ....[137]....
        /*09b4*/ 	.word	0x00009420
        /*09b8*/ 	.word	0x00000000
        /*09bc*/ 	.word	0x00000000
        /*09c0*/ 	.short	0x0101
        /*09c2*/ 	.byte	0xff
	.zero		1


	//   ....[138]....
        /*09c4*/ 	.word	0x000096c0
        /*09c8*/ 	.word	0x000000ff
        /*09cc*/ 	.word	0x00000000
        /*09d0*/ 	.short	0x0101
        /*09d2*/ 	.byte	0x06
	.zero		1


	//   ....[139]....
        /*09d4*/ 	.word	0x000096e0
        /*09d8*/ 	.word	0x00000000
        /*09dc*/ 	.word	0x00000180
        /*09e0*/ 	.short	0x010a
        /*09e2*/ 	.byte	0xff
	.zero		1


	//   ....[140]....
        /*09e4*/ 	.word	0x00009740
        /*09e8*/ 	.word	0x00000000
        /*09ec*/ 	.word	0x00000060
        /*09f0*/ 	.short	0x010a
        /*09f2*/ 	.byte	0xff
	.zero		1


	//   ....[141]....
        /*09f4*/ 	.word	0x000097a0
        /*09f8*/ 	.word	0x00000000
        /*09fc*/ 	.word	0x00000060
        /*0a00*/ 	.short	0x010a
        /*0a02*/ 	.byte	0xff
	.zero		1


	//   ....[142]....
        /*0a04*/ 	.word	0x000097f0
        /*0a08*/ 	.word	0x00000003
        /*0a0c*/ 	.word	0x00000110
        /*0a10*/ 	.short	0x010a
        /*0a12*/ 	.byte	0xff
	.zero		1


	//   ....[143]....
        /*0a14*/ 	.word	0x00009850
        /*0a18*/ 	.word	0x00000000
        /*0a1c*/ 	.word	0x00000000
        /*0a20*/ 	.short	0x010a
        /*0a22*/ 	.byte	0xff
	.zero		1


	//   ....[144]....
        /*0a24*/ 	.word	0x000098b0
        /*0a28*/ 	.word	0x00000000
        /*0a2c*/ 	.word	0x00000000
        /*0a30*/ 	.short	0x010a
        /*0a32*/ 	.byte	0xff
	.zero		1


	//   ....[145]....
        /*0a34*/ 	.word	0x00009910
        /*0a38*/ 	.word	0x00000000
        /*0a3c*/ 	.word	0x00000000
        /*0a40*/ 	.short	0x010a
        /*0a42*/ 	.byte	0xff
	.zero		1


	//   ....[146]....
        /*0a44*/ 	.word	0x00009970
        /*0a48*/ 	.word	0x00000000
        /*0a4c*/ 	.word	0x00000000
        /*0a50*/ 	.short	0x010a
        /*0a52*/ 	.byte	0xff
	.zero		1


	//   ....[147]....
        /*0a54*/ 	.word	0x000099d0
        /*0a58*/ 	.word	0x00000000
        /*0a5c*/ 	.word	0x00000000
        /*0a60*/ 	.short	0x010a
        /*0a62*/ 	.byte	0xff
	.zero		1


	//   ....[148]....
        /*0a64*/ 	.word	0x00009a30
        /*0a68*/ 	.word	0x00000000
        /*0a6c*/ 	.word	0x00000000
        /*0a70*/ 	.short	0x010a
        /*0a72*/ 	.byte	0xff
	.zero		1


	//   ....[149]....
        /*0a74*/ 	.word	0x00009a90
        /*0a78*/ 	.word	0x00000000
        /*0a7c*/ 	.word	0x00000000
        /*0a80*/ 	.short	0x010a
        /*0a82*/ 	.byte	0xff
	.zero		1


	//   ....[150]....
        /*0a84*/ 	.word	0x00009af0
        /*0a88*/ 	.word	0x00000000
        /*0a8c*/ 	.word	0x00000000
        /*0a90*/ 	.short	0x010a
        /*0a92*/ 	.byte	0xff
	.zero		1


	//   ....[151]....
        /*0a94*/ 	.word	0x00009b50
        /*0a98*/ 	.word	0x00000000
        /*0a9c*/ 	.word	0x00000000
        /*0aa0*/ 	.short	0x010a
        /*0aa2*/ 	.byte	0xff
	.zero		1


	//   ....[152]....
        /*0aa4*/ 	.word	0x00009bb0
        /*0aa8*/ 	.word	0x00000000
        /*0aac*/ 	.word	0x00000000
        /*0ab0*/ 	.short	0x010a
        /*0ab2*/ 	.byte	0xff
	.zero		1


	//   ....[153]....
        /*0ab4*/ 	.word	0x00009c10
        /*0ab8*/ 	.word	0x00000000
        /*0abc*/ 	.word	0x00000000
        /*0ac0*/ 	.short	0x010a
        /*0ac2*/ 	.byte	0xff
	.zero		1


	//   ....[154]....
        /*0ac4*/ 	.word	0x00009c60
        /*0ac8*/ 	.word	0x00000002
        /*0acc*/ 	.word	0x00000170
        /*0ad0*/ 	.short	0x010a
        /*0ad2*/ 	.byte	0xff
	.zero		1


	//   ....[155]....
        /*0ad4*/ 	.word	0x00009cc0
        /*0ad8*/ 	.word	0x00000002
        /*0adc*/ 	.word	0x00000120
        /*0ae0*/ 	.short	0x010a
        /*0ae2*/ 	.byte	0xff
	.zero		1


	//   ....[156]....
        /*0ae4*/ 	.word	0x00009d10
        /*0ae8*/ 	.word	0x00000002
        /*0aec*/ 	.word	0x00000110
        /*0af0*/ 	.short	0x010a
        /*0af2*/ 	.byte	0xff
	.zero		1


	//   ....[157]....
        /*0af4*/ 	.word	0x00009d70
        /*0af8*/ 	.word	0x00000000
        /*0afc*/ 	.word	0x00000120
        /*0b00*/ 	.short	0x010a
        /*0b02*/ 	.byte	0xff
	.zero		1


	//   ....[158]....
        /*0b04*/ 	.word	0x00009dd0
        /*0b08*/ 	.word	0x00000005
        /*0b0c*/ 	.word	0x00000008
        /*0b10*/ 	.short	0x010a
        /*0b12*/ 	.byte	0xff
	.zero		1


	//   ....[159]....
        /*0b14*/ 	.word	0x00009ec0
        /*0b18*/ 	.word	0x00000000
        /*0b1c*/ 	.word	0x00000008
        /*0b20*/ 	.short	0x010a
        /*0b22*/ 	.byte	0xff
	.zero		1


	//   ....[160]....
        /*0b24*/ 	.word	0x00009f10
        /*0b28*/ 	.word	0x00000000
        /*0b2c*/ 	.word	0x00000110
        /*0b30*/ 	.short	0x010a
        /*0b32*/ 	.byte	0xff
	.zero		1


	//   ....[161]....
        /*0b34*/ 	.word	0x00009f70
        /*0b38*/ 	.word	0x00000000
        /*0b3c*/ 	.word	0x00000150
        /*0b40*/ 	.short	0x010a
        /*0b42*/ 	.byte	0xff
	.zero		1


	//   ....[162]....
        /*0b44*/ 	.word	0x00009fd0
        /*0b48*/ 	.word	0x00000000
        /*0b4c*/ 	.word	0x00000000
        /*0b50*/ 	.short	0x010a
        /*0b52*/ 	.byte	0xff
	.zero		1


	//   ....[163]....
        /*0b54*/ 	.word	0x0000a030
        /*0b58*/ 	.word	0x00000000
        /*0b5c*/ 	.word	0x00000000
        /*0b60*/ 	.short	0x010a
        /*0b62*/ 	.byte	0xff
	.zero		1


	//   ....[164]....
        /*0b64*/ 	.word	0x0000a090
        /*0b68*/ 	.word	0x00000000
        /*0b6c*/ 	.word	0x00000000
        /*0b70*/ 	.short	0x010a
        /*0b72*/ 	.byte	0xff
	.zero		1


	//   ....[165]....
        /*0b74*/ 	.word	0x0000a0f0
        /*0b78*/ 	.word	0x00000000
        /*0b7c*/ 	.word	0x00000000
        /*0b80*/ 	.short	0x010a
        /*0b82*/ 	.byte	0xff
	.zero		1


	//   ....[166]....
        /*0b84*/ 	.word	0x0000a150
        /*0b88*/ 	.word	0x00000000
        /*0b8c*/ 	.word	0x00000190
        /*0b90*/ 	.short	0x010a
        /*0b92*/ 	.byte	0xff
	.zero		1


	//   ....[167]....
        /*0b94*/ 	.word	0x0000a1a0
        /*0b98*/ 	.word	0x0000000c
        /*0b9c*/ 	.word	0x00000110
        /*0ba0*/ 	.short	0x010a
        /*0ba2*/ 	.byte	0xff
	.zero		1


	//   ....[168]....
        /*0ba4*/ 	.word	0x0000a200
        /*0ba8*/ 	.word	0x00000000
        /*0bac*/ 	.word	0x00000108
        /*0bb0*/ 	.short	0x010a
        /*0bb2*/ 	.byte	0xff
	.zero		1


	//   ....[169]....
        /*0bb4*/ 	.word	0x0000a260
        /*0bb8*/ 	.word	0x00000000
        /*0bbc*/ 	.word	0x000000e0
        /*0bc0*/ 	.short	0x010a
        /*0bc2*/ 	.byte	0xff
	.zero		1


	//   ....[170]....
        /*0bc4*/ 	.word	0x0000a2c0
        /*0bc8*/ 	.word	0x00000000
        /*0bcc*/ 	.word	0x000000e8
        /*0bd0*/ 	.short	0x010a
        /*0bd2*/ 	.byte	0xff
	.zero		1


	//   ....[171]....
        /*0bd4*/ 	.word	0x0000a320
        /*0bd8*/ 	.word	0x00000000
        /*0bdc*/ 	.word	0x000000f0
        /*0be0*/ 	.short	0x010a
        /*0be2*/ 	.byte	0xff
	.zero		1


	//   ....[172]....
        /*0be4*/ 	.word	0x0000a380
        /*0be8*/ 	.word	0x00000000
        /*0bec*/ 	.word	0x000000f8
        /*0bf0*/ 	.short	0x010a
        /*0bf2*/ 	.byte	0xff
	.zero		1


	//   ....[173]....
        /*0bf4*/ 	.word	0x0000a3e0
        /*0bf8*/ 	.word	0x00000000
        /*0bfc*/ 	.word	0x000000e0
        /*0c00*/ 	.short	0x010a
        /*0c02*/ 	.byte	0xff
	.zero		1


	//   ....[174]....
        /*0c04*/ 	.word	0x0000a440
        /*0c08*/ 	.word	0x00000000
        /*0c0c*/ 	.word	0x000000e8
        /*0c10*/ 	.short	0x010a
        /*0c12*/ 	.byte	0xff
	.zero		1


	//   ....[175]....
        /*0c14*/ 	.word	0x0000a4a0
        /*0c18*/ 	.word	0x00000000
        /*0c1c*/ 	.word	0x000000f0
        /*0c20*/ 	.short	0x010a
        /*0c22*/ 	.byte	0xff
	.zero		1


	//   ....[176]....
        /*0c24*/ 	.word	0x0000a4f0
        /*0c28*/ 	.word	0x00000003
        /*0c2c*/ 	.word	0x00000110
        /*0c30*/ 	.short	0x010a
        /*0c32*/ 	.byte	0xff
	.zero		1


	//   ....[177]....
        /*0c34*/ 	.word	0x0000a550
        /*0c38*/ 	.word	0x00000002
        /*0c3c*/ 	.word	0x000000c0
        /*0c40*/ 	.short	0x010a
        /*0c42*/ 	.byte	0xff
	.zero		1


	//   ....[178]....
        /*0c44*/ 	.word	0x0000a5a0
        /*0c48*/ 	.word	0x00000048
        /*0c4c*/ 	.word	0x00000130
        /*0c50*/ 	.short	0x010a
        /*0c52*/ 	.byte	0xff
	.zero		1


	//   ....[179]....
        /*0c54*/ 	.word	0x0000a5f0
        /*0c58*/ 	.word	0x00000002
        /*0c5c*/ 	.word	0x000000c0
        /*0c60*/ 	.short	0x010a
        /*0c62*/ 	.byte	0xff
	.zero		1


	//   ....[180]....
        /*0c64*/ 	.word	0x0000a640
        /*0c68*/ 	.word	0x00000000
        /*0c6c*/ 	.word	0x000000c0
        /*0c70*/ 	.short	0x010a
        /*0c72*/ 	.byte	0xff
	.zero		1


	//   ....[181]....
        /*0c74*/ 	.word	0x0000a690
        /*0c78*/ 	.word	0x00000000
        /*0c7c*/ 	.word	0x000000c0
        /*0c80*/ 	.short	0x010a
        /*0c82*/ 	.byte	0xff
	.zero		1


	//----- nvinfo : EIATTR_NUM_MBARRIERS
	.align		4
.L_47:
        /*0c84*/ 	.byte	0x03, 0x38
        /*0c86*/ 	.short	0x0033


	//----- nvinfo : EIATTR_EXIT_INSTR_OFFSETS
	.align		4
        /*0c88*/ 	.byte	0x04, 0x1c
        /*0c8a*/ 	.short	(.L_49 - .L_48)


	//   ....[0]....
.L_48:
        /*0c8c*/ 	.word	0x00003110


	//   ....[1]....
        /*0c90*/ 	.word	0x00003600


	//   ....[2]....
        /*0c94*/ 	.word	0x00003660


	//   ....[3]....
        /*0c98*/ 	.word	0x000049e0


	//   ....[4]....
        /*0c9c*/ 	.word	0x00005cd0


	//   ....[5]....
        /*0ca0*/ 	.word	0x00005d10


	//   ....[6]....
        /*0ca4*/ 	.word	0x000095c0


	//   ....[7]....
        /*0ca8*/ 	.word	0x00009630


	//   ....[8]....
        /*0cac*/ 	.word	0x00009660


	//   ....[9]....
        /*0cb0*/ 	.word	0x000096d0


	//----- nvinfo : EIATTR_MAX_THREADS
	.align		4
.L_49:
        /*0cb4*/ 	.byte	0x04, 0x05
        /*0cb6*/ 	.short	(.L_51 - .L_50)
.L_50:
        /*0cb8*/ 	.word	0x00000100
        /*0cbc*/ 	.word	0x00000001
        /*0cc0*/ 	.word	0x00000001


	//----- nvinfo : EIATTR_CRS_STACK_SIZE
	.align		4
.L_51:
        /*0cc4*/ 	.byte	0x04, 0x1e
        /*0cc6*/ 	.short	(.L_53 - .L_52)
.L_52:
        /*0cc8*/ 	.word	0x00000000


	//----- nvinfo : EIATTR_CBANK_PARAM_SIZE
	.align		4
.L_53:
        /*0ccc*/ 	.byte	0x03, 0x19
        /*0cce*/ 	.short	0x0800


	//----- nvinfo : EIATTR_PARAM_CBANK
	.align		4
        /*0cd0*/ 	.byte	0x04, 0x0a
        /*0cd2*/ 	.short	(.L_55 - .L_54)
	.align		4
.L_54:
        /*0cd4*/ 	.word	index@(.nv.constant0._ZN7cutlass13device_kernelINS_4gemm6kernel13GemmUniversalIN4cute5tupleIJiiiiEEENS1_10collective13CollectiveMmaINS1_35MainloopSm100TmaUmmaWarpSpecializedILi12ELi2ELi4ENS5_IJNS4_1CILi2EEENSA_ILi4EEENSA_ILi1EEEEEEEENS5_IJNSA_ILi128EEESG_NSA_ILi32EEEEEENS_10tfloat32_tENS5_IJlSD_lEEESJ_SK_NS4_8TiledMMAINS4_8MMA_AtomIJNS4_23SM100_MMA_TF32_2x1SM_SSISJ_SJ_fLi128ELi128ELNS4_4UMMA5MajorE0ELSP_0ELNSO_7ScaleInE0ELSQ_0EEEEEENS4_6LayoutINS5_IJSD_SD_SD_EEENS5_IJNSA_ILi0EEESV_SV_EEEEENS5_IJNS4_10UnderscoreESY_SY_EEEEENS4_28SM100_TMA_2SM_LOAD_MULTICASTENS4_14ComposedLayoutINS4_7SwizzleILi3ELi4ELi3EEENS4_18smem_ptr_flag_bitsILi32EEENST_INS5_IJNSA_ILi8EEESH_EEENS5_IJSH_SD_EEEEEEEvNS4_8identityENS4_18SM100_TMA_2SM_LOADES1B_vS1C_EENS_8epilogue10collective18CollectiveEpilogueINS1F_23Sm100TmaWarpSpecializedILi4ELi2ELi16ELb1ELb0EEEJNS5_IJNSA_ILi64EEESG_SH_EEENS5_IJNST_IS1K_SD_EENST_INS5_IJNSA_ILi16EEESB_EEENS5_IJSD_S1K_EEEEEEEESJ_SK_SJ_SK_NS1F_6fusion15FusionCallbacksIS1J_NS1S_17LinearCombinationISJ_fSJ_fLNS_15FloatRoundStyleE2EEES1L_S1R_JEEENS4_5SM1004TMEM4LOAD26SM100_TMEM_LOAD_32dp32b16xENS4_13SM90_TMA_LOADENS12_INS13_ILi2ELi4ELi3EEES16_NST_INS5_IJS17_S1N_EEENS5_IJS1N_SD_EEEEEEENS4_39AutoVectorizingCopyWithAssumedAlignmentILi128EEENS4_14SM90_TMA_STOREES27_S29_S29_EEEvvEEEEvNT_6ParamsE)
        /*0cd8*/ 	.short	0x0380
        /*0cda*/ 	.short	0x0800


	//----- nvinfo : EIATTR_SW_WAR
	.align		4
.L_55:
        /*0cdc*/ 	.byte	0x04, 0x36
        /*0cde*/ 	.short	(.L_57 - .L_56)
.L_56:
        /*0ce0*/ 	.word	0x00000008
.L_57:


//--------------------- .nv.callgraph             --------------------------
	.section	.nv.callgraph,"",@"SHT_CUDA_CALLGRAPH"
	.align	4
	.sectionentsize	8
	.align		4
        /*0000*/ 	.word	0x00000000
	.align		4
        /*0004*/ 	.word	0xffffffff
	.align		4
        /*0008*/ 	.word	index@(_ZN7cutlass13device_kernelINS_4gemm6kernel13GemmUniversalIN4cute5tupleIJiiiiEEENS1_10collective13CollectiveMmaINS1_35MainloopSm100TmaUmmaWarpSpecializedILi12ELi2ELi4ENS5_IJNS4_1CILi2EEENSA_ILi4EEENSA_ILi1EEEEEEEENS5_IJNSA_ILi128EEESG_NSA_ILi32EEEEEENS_10tfloat32_tENS5_IJlSD_lEEESJ_SK_NS4_8TiledMMAINS4_8MMA_AtomIJNS4_23SM100_MMA_TF32_2x1SM_SSISJ_SJ_fLi128ELi128ELNS4_4UMMA5MajorE0ELSP_0ELNSO_7ScaleInE0ELSQ_0EEEEEENS4_6LayoutINS5_IJSD_SD_SD_EEENS5_IJNSA_ILi0EEESV_SV_EEEEENS5_IJNS4_10UnderscoreESY_SY_EEEEENS4_28SM100_TMA_2SM_LOAD_MULTICASTENS4_14ComposedLayoutINS4_7SwizzleILi3ELi4ELi3EEENS4_18smem_ptr_flag_bitsILi32EEENST_INS5_IJNSA_ILi8EEESH_EEENS5_IJSH_SD_EEEEEEEvNS4_8identityENS4_18SM100_TMA_2SM_LOADES1B_vS1C_EENS_8epilogue10collective18CollectiveEpilogueINS1F_23Sm100TmaWarpSpecializedILi4ELi2ELi16ELb1ELb0EEEJNS5_IJNSA_ILi64EEESG_SH_EEENS5_IJNST_IS1K_SD_EENST_INS5_IJNSA_ILi16EEESB_EEENS5_IJSD_S1K_EEEEEEEESJ_SK_SJ_SK_NS1F_6fusion15FusionCallbacksIS1J_NS1S_17LinearCombinationISJ_fSJ_fLNS_15FloatRoundStyleE2EEES1L_S1R_JEEENS4_5SM1004TMEM4LOAD26SM100_TMEM_LOAD_32dp32b16xENS4_13SM90_TMA_LOADENS12_INS13_ILi2ELi4ELi3EEES16_NST_INS5_IJS17_S1N_EEENS5_IJS1N_SD_EEEEEEENS4_39AutoVectorizingCopyWithAssumedAlignmentILi128EEENS4_14SM90_TMA_STOREES27_S29_S29_EEEvvEEEEvNT_6ParamsE)
	.align		4
        /*000c*/ 	.word	index@(__assertfail)
	.align		4
        /*0010*/ 	.word	0x00000000
	.align		4
        /*0014*/ 	.word	0xfffffffe
	.align		4
        /*0018*/ 	.word	0x00000000
	.align		4
        /*001c*/ 	.word	0xfffffffd
	.align		4
        /*0020*/ 	.word	0x00000000
	.align		4
        /*0024*/ 	.word	0xfffffffc


//--------------------- .nv.constant4             --------------------------
	.section	.nv.constant4,"a",@progbits
	.align	8
	.align		8
.nv.constant4:
        /*0000*/ 	.dword	__assertfail
	.align		8
        /*0008*/ 	.dword	__unnamed_1
	.align		8
        /*0010*/ 	.dword	__unnamed_2
	.align		8
        /*0018*/ 	.dword	_ZN40_INTERNAL_d7ea48e9_4_k_cu_cea30769_302984cuda3std3__45__cpo5beginE
	.align		8
        /*0020*/ 	.dword	_ZN40_INTERNAL_d7ea48e9_4_k_cu_cea30769_302984cuda3std3__45__cpo3endE
	.align		8
        /*0028*/ 	.dword	_ZN40_INTERNAL_d7ea48e9_4_k_cu_cea30769_302984cuda3std3__45__cpo6cbeginE
	.align		8
        /*0030*/ 	.dword	_ZN40_INTERNAL_d7ea48e9_4_k_cu_cea30769_302984cuda3std3__45__cpo4cendE
	.align		8
        /*0038*/ 	.dword	_ZN40_INTERNAL_d7ea48e9_4_k_cu_cea30769_302984cuda3std3__442_GLOBAL__N__d7ea48e9_4_k_cu_cea30769_302986ignoreE
	.align		8
        /*0040*/ 	.dword	_ZN40_INTERNAL_d7ea48e9_4_k_cu_cea30769_302984cuda3std3__419piecewise_constructE
	.align		8
        /*0048*/ 	.dword	_ZN40_INTERNAL_d7ea48e9_4_k_cu_cea30769_302984cuda3std3__48in_placeE
	.align		8
        /*0050*/ 	.dword	_ZN40_INTERNAL_d7ea48e9_4_k_cu_cea30769_302984cuda3std6ranges3__45__cpo4swapE
	.align		8
        /*0058*/ 	.dword	_ZN40_INTERNAL_d7ea48e9_4_k_cu_cea30769_302984cuda3std6ranges3__45__cpo9iter_moveE
	.align		8
        /*0060*/ 	.dword	_ZN40_INTERNAL_d7ea48e9_4_k_cu_cea30769_302984cute7productE
	.align		8
        /*0068*/ 	.dword	_ZN40_INTERNAL_d7ea48e9_4_k_cu_cea30769_302984cute1_E
	.align		8
        /*0070*/ 	.dword	$str$25
	.align		8
        /*0078*/ 	.dword	$str$26
	.align		8
        /*0080*/ 	.dword	$str$27
	.align		8
        /*0088*/ 	.dword	$str$28


//--------------------- .text._ZN7cutlass13device_kernelINS_4gemm6kernel13GemmUniversalIN4cute5tupleIJiiiiEEENS1_10collective13CollectiveMmaINS1_35MainloopSm100TmaUmmaWarpSpecializedILi12ELi2ELi4ENS5_IJNS4_1CILi2EEENSA_ILi4EEENSA_ILi1EEEEEEEENS5_IJNSA_ILi128EEESG_NSA_ILi32EEEEEENS_10tfloat32_tENS5_IJlSD_lEEESJ_SK_NS4_8TiledMMAINS4_8MMA_AtomIJNS4_23SM100_MMA_TF32_2x1SM_SSISJ_SJ_fLi128ELi128ELNS4_4UMMA5MajorE0ELSP_0ELNSO_7ScaleInE0ELSQ_0EEEEEENS4_6LayoutINS5_IJSD_SD_SD_EEENS5_IJNSA_ILi0EEESV_SV_EEEEENS5_IJNS4_10UnderscoreESY_SY_EEEEENS4_28SM100_TMA_2SM_LOAD_MULTICASTENS4_14ComposedLayoutINS4_7SwizzleILi3ELi4ELi3EEENS4_18smem_ptr_flag_bitsILi32EEENST_INS5_IJNSA_ILi8EEESH_EEENS5_IJSH_SD_EEEEEEEvNS4_8identityENS4_18SM100_TMA_2SM_LOADES1B_vS1C_EENS_8epilogue10collective18CollectiveEpilogueINS1F_23Sm100TmaWarpSpecializedILi4ELi2ELi16ELb1ELb0EEEJNS5_IJNSA_ILi64EEESG_SH_EEENS5_IJNST_IS1K_SD_EENST_INS5_IJNSA_ILi16EEESB_EEENS5_IJSD_S1K_EEEEEEEESJ_SK_SJ_SK_NS1F_6fusion15FusionCallbacksIS1J_NS1S_17LinearCombinationISJ_fSJ_fLNS_15FloatRoundStyleE2EEES1L_S1R_JEEENS4_5SM1004TMEM4LOAD26SM100_TMEM_LOAD_32dp32b16xENS4_13SM90_TMA_LOADENS12_INS13_ILi2ELi4ELi3EEES16_NST_INS5_IJS17_S1N_EEENS5_IJS1N_SD_EEEEEEENS4_39AutoVectorizingCopyWithAssumedAlignmentILi128EEENS4_14SM90_TMA_STOREES27_S29_S29_EEEvvEEEEvNT_6ParamsE --------------------------
	.section	.text._ZN7cutlass13device_kernelINS_4gemm6kernel13GemmUniversalIN4cute5tupleIJiiiiEEENS1_10collective13CollectiveMmaINS1_35MainloopSm100TmaUmmaWarpSpecializedILi12ELi2ELi4ENS5_IJNS4_1CILi2EEENSA_ILi4EEENSA_ILi1EEEEEEEENS5_IJNSA_ILi128EEESG_NSA_ILi32EEEEEENS_10tfloat32_tENS5_IJlSD_lEEESJ_SK_NS4_8TiledMMAINS4_8MMA_AtomIJNS4_23SM100_MMA_TF32_2x1SM_SSISJ_SJ_fLi128ELi128ELNS4_4UMMA5MajorE0ELSP_0ELNSO_7ScaleInE0ELSQ_0EEEEEENS4_6LayoutINS5_IJSD_SD_SD_EEENS5_IJNSA_ILi0EEESV_SV_EEEEENS5_IJNS4_10UnderscoreESY_SY_EEEEENS4_28SM100_TMA_2SM_LOAD_MULTICASTENS4_14ComposedLayoutINS4_7SwizzleILi3ELi4ELi3EEENS4_18smem_ptr_flag_bitsILi32EEENST_INS5_IJNSA_ILi8EEESH_EEENS5_IJSH_SD_EEEEEEEvNS4_8identityENS4_18SM100_TMA_2SM_LOADES1B_vS1C_EENS_8epilogue10collective18CollectiveEpilogueINS1F_23Sm100TmaWarpSpecializedILi4ELi2ELi16ELb1ELb0EEEJNS5_IJNSA_ILi64EEESG_SH_EEENS5_IJNST_IS1K_SD_EENST_INS5_IJNSA_ILi16EEESB_EEENS5_IJSD_S1K_EEEEEEEESJ_SK_SJ_SK_NS1F_6fusion15FusionCallbacksIS1J_NS1S_17LinearCombinationISJ_fSJ_fLNS_15FloatRoundStyleE2EEES1L_S1R_JEEENS4_5SM1004TMEM4LOAD26SM100_TMEM_LOAD_32dp32b16xENS4_13SM90_TMA_LOADENS12_INS13_ILi2ELi4ELi3EEES16_NST_INS5_IJS17_S1N_EEENS5_IJS1N_SD_EEEEEEENS4_39AutoVectorizingCopyWithAssumedAlignmentILi128EEENS4_14SM90_TMA_STOREES27_S29_S29_EEEvvEEEEvNT_6ParamsE,"ax",@progbits
	.align	128
.text._ZN7cutlass13device_kernelINS_4gemm6kernel13GemmUniversalIN4cute5tupleIJiiiiEEENS1_10collective13CollectiveMmaINS1_35MainloopSm100TmaUmmaWarpSpecializedILi12ELi2ELi4ENS5_IJNS4_1CILi2EEENSA_ILi4EEENSA_ILi1EEEEEEEENS5_IJNSA_ILi128EEESG_NSA_ILi32EEEEEENS_10tfloat32_tENS5_IJlSD_lEEESJ_SK_NS4_8TiledMMAINS4_8MMA_AtomIJNS4_23SM100_MMA_TF32_2x1SM_SSISJ_SJ_fLi128ELi128ELNS4_4UMMA5MajorE0ELSP_0ELNSO_7ScaleInE0ELSQ_0EEEEEENS4_6LayoutINS5_IJSD_SD_SD_EEENS5_IJNSA_ILi0EEESV_SV_EEEEENS5_IJNS4_10UnderscoreESY_SY_EEEEENS4_28SM100_TMA_2SM_LOAD_MULTICASTENS4_14ComposedLayoutINS4_7SwizzleILi3ELi4ELi3EEENS4_18smem_ptr_flag_bitsILi32EEENST_INS5_IJNSA_ILi8EEESH_EEENS5_IJSH_SD_EEEEEEEvNS4_8identityENS4_18SM100_TMA_2SM_LOADES1B_vS1C_EENS_8epilogue10collective18CollectiveEpilogueINS1F_23Sm100TmaWarpSpecializedILi4ELi2ELi16ELb1ELb0EEEJNS5_IJNSA_ILi64EEESG_SH_EEENS5_IJNST_IS1K_SD_EENST_INS5_IJNSA_ILi16EEESB_EEENS5_IJSD_S1K_EEEEEEEESJ_SK_SJ_SK_NS1F_6fusion15FusionCallbacksIS1J_NS1S_17LinearCombinationISJ_fSJ_fLNS_15FloatRoundStyleE2EEES1L_S1R_JEEENS4_5SM1004TMEM4LOAD26SM100_TMEM_LOAD_32dp32b16xENS4_13SM90_TMA_LOADENS12_INS13_ILi2ELi4ELi3EEES16_NST_INS5_IJS17_S1N_EEENS5_IJS1N_SD_EEEEEEENS4_39AutoVectorizingCopyWithAssumedAlignmentILi128EEENS4_14SM90_TMA_STOREES27_S29_S29_EEEvvEEEEvNT_6ParamsE:
        .type           _ZN7cutlass13device_kernelINS_4gemm6kernel13GemmUniversalIN4cute5tupleIJiiiiEEENS1_10collective13CollectiveMmaINS1_35MainloopSm100TmaUmmaWarpSpecializedILi12ELi2ELi4ENS5_IJNS4_1CILi2EEENSA_ILi4EEENSA_ILi1EEEEEEEENS5_IJNSA_ILi128EEESG_NSA_ILi32EEEEEENS_10tfloat32_tENS5_IJlSD_lEEESJ_SK_NS4_8TiledMMAINS4_8MMA_AtomIJNS4_23SM100_MMA_TF32_2x1SM_SSISJ_SJ_fLi128ELi128ELNS4_4UMMA5MajorE0ELSP_0ELNSO_7ScaleInE0ELSQ_0EEEEEENS4_6LayoutINS5_IJSD_SD_SD_EEENS5_IJNSA_ILi0EEESV_SV_EEEEENS5_IJNS4_10UnderscoreESY_SY_EEEEENS4_28SM100_TMA_2SM_LOAD_MULTICASTENS4_14ComposedLayoutINS4_7SwizzleILi3ELi4ELi3EEENS4_18smem_ptr_flag_bitsILi32EEENST_INS5_IJNSA_ILi8EEESH_EEENS5_IJSH_SD_EEEEEEEvNS4_8identityENS4_18SM100_TMA_2SM_LOADES1B_vS1C_EENS_8epilogue10collective18CollectiveEpilogueINS1F_23Sm100TmaWarpSpecializedILi4ELi2ELi16ELb1ELb0EEEJNS5_IJNSA_ILi64EEESG_SH_EEENS5_IJNST_IS1K_SD_EENST_INS5_IJNSA_ILi16EEESB_EEENS5_IJSD_S1K_EEEEEEEESJ_SK_SJ_SK_NS1F_6fusion15FusionCallbacksIS1J_NS1S_17LinearCombinationISJ_fSJ_fLNS_15FloatRoundStyleE2EEES1L_S1R_JEEENS4_5SM1004TMEM4LOAD26SM100_TMEM_LOAD_32dp32b16xENS4_13SM90_TMA_LOADENS12_INS13_ILi2ELi4ELi3EEES16_NST_INS5_IJS17_S1N_EEENS5_IJS1N_SD_EEEEEEENS4_39AutoVectorizingCopyWithAssumedAlignmentILi128EEENS4_14SM90_TMA_STOREES27_S29_S29_EEEvvEEEEvNT_6ParamsE,@function
        .size           _ZN7cutlass13device_kernelINS_4gemm6kernel13GemmUniversalIN4cute5tupleIJiiiiEEENS1_10collective13CollectiveMmaINS1_35MainloopSm100TmaUmmaWarpSpecializedILi12ELi2ELi4ENS5_IJNS4_1CILi2EEENSA_ILi4EEENSA_ILi1EEEEEEEENS5_IJNSA_ILi128EEESG_NSA_ILi32EEEEEENS_10tfloat32_tENS5_IJlSD_lEEESJ_SK_NS4_8TiledMMAINS4_8MMA_AtomIJNS4_23SM100_MMA_TF32_2x1SM_SSISJ_SJ_fLi128ELi128ELNS4_4UMMA5MajorE0ELSP_0ELNSO_7ScaleInE0ELSQ_0EEEEEENS4_6LayoutINS5_IJSD_SD_SD_EEENS5_IJNSA_ILi0EEESV_SV_EEEEENS5_IJNS4_10UnderscoreESY_SY_EEEEENS4_28SM100_TMA_2SM_LOAD_MULTICASTENS4_14ComposedLayoutINS4_7SwizzleILi3ELi4ELi3EEENS4_18smem_ptr_flag_bitsILi32EEENST_INS5_IJNSA_ILi8EEESH_EEENS5_IJSH_SD_EEEEEEEvNS4_8identityENS4_18SM100_TMA_2SM_LOADES1B_vS1C_EENS_8epilogue10collective18CollectiveEpilogueINS1F_23Sm100TmaWarpSpecializedILi4ELi2ELi16ELb1ELb0EEEJNS5_IJNSA_ILi64EEESG_SH_EEENS5_IJNST_IS1K_SD_EENST_INS5_IJNSA_ILi16EEESB_EEENS5_IJSD_S1K_EEEEEEEESJ_SK_SJ_SK_NS1F_6fusion15FusionCallbacksIS1J_NS1S_17LinearCombinationISJ_fSJ_fLNS_15FloatRoundStyleE2EEES1L_S1R_JEEENS4_5SM1004TMEM4LOAD26SM100_TMEM_LOAD_32dp32b16xENS4_13SM90_TMA_LOADENS12_INS13_ILi2ELi4ELi3EEES16_NST_INS5_IJS17_S1N_EEENS5_IJS1N_SD_EEEEEEENS4_39AutoVectorizingCopyWithAssumedAlignmentILi128EEENS4_14SM90_TMA_STOREES27_S29_S29_EEEvvEEEEvNT_6ParamsE,(.L_x_222 - _ZN7cutlass13device_kernelINS_4gemm6kernel13GemmUniversalIN4cute5tupleIJiiiiEEENS1_10collective13CollectiveMmaINS1_35MainloopSm100TmaUmmaWarpSpecializedILi12ELi2ELi4ENS5_IJNS4_1CILi2EEENSA_ILi4EEENSA_ILi1EEEEEEEENS5_IJNSA_ILi128EEESG_NSA_ILi32EEEEEENS_10tfloat32_tENS5_IJlSD_lEEESJ_SK_NS4_8TiledMMAINS4_8MMA_AtomIJNS4_23SM100_MMA_TF32_2x1SM_SSISJ_SJ_fLi128ELi128ELNS4_4UMMA5MajorE0ELSP_0ELNSO_7ScaleInE0ELSQ_0EEEEEENS4_6LayoutINS5_IJSD_SD_SD_EEENS5_IJNSA_ILi0EEESV_SV_EEEEENS5_IJNS4_10UnderscoreESY_SY_EEEEENS4_28SM100_TMA_2SM_LOAD_MULTICASTENS4_14ComposedLayoutINS4_7SwizzleILi3ELi4ELi3EEENS4_18smem_ptr_flag_bitsILi32EEENST_INS5_IJNSA_ILi8EEESH_EEENS5_IJSH_SD_EEEEEEEvNS4_8identityENS4_18SM100_TMA_2SM_LOADES1B_vS1C_EENS_8epilogue10collective18CollectiveEpilogueINS1F_23Sm100TmaWarpSpecializedILi4ELi2ELi16ELb1ELb0EEEJNS5_IJNSA_ILi64EEESG_SH_EEENS5_IJNST_IS1K_SD_EENST_INS5_IJNSA_ILi16EEESB_EEENS5_IJSD_S1K_EEEEEEEESJ_SK_SJ_SK_NS1F_6fusion15FusionCallbacksIS1J_NS1S_17LinearCombinationISJ_fSJ_fLNS_15FloatRoundStyleE2EEES1L_S1R_JEEENS4_5SM1004TMEM4LOAD26SM100_TMEM_LOAD_32dp32b16xENS4_13SM90_TMA_LOADENS12_INS13_ILi2ELi4ELi3EEES16_NST_INS5_IJS17_S1N_EEENS5_IJS1N_SD_EEEEEEENS4_39AutoVectorizingCopyWithAssumedAlignmentILi128EEENS4_14SM90_TMA_STOREES27_S29_S29_EEEvvEEEEvNT_6ParamsE)
        .other          _ZN7cutlass13device_kernelINS_4gemm6kernel13GemmUniversalIN4cute5tupleIJiiiiEEENS1_10collective13CollectiveMmaINS1_35MainloopSm100TmaUmmaWarpSpecializedILi12ELi2ELi4ENS5_IJNS4_1CILi2EEENSA_ILi4EEENSA_ILi1EEEEEEEENS5_IJNSA_ILi128EEESG_NSA_ILi32EEEEEENS_10tfloat32_tENS5_IJlSD_lEEESJ_SK_NS4_8TiledMMAINS4_8MMA_AtomIJNS4_23SM100_MMA_TF32_2x1SM_SSISJ_SJ_fLi128ELi128ELNS4_4UMMA5MajorE0ELSP_0ELNSO_7ScaleInE0ELSQ_0EEEEEENS4_6LayoutINS5_IJSD_SD_SD_EEENS5_IJNSA_ILi0EEESV_SV_EEEEENS5_IJNS4_10UnderscoreESY_SY_EEEEENS4_28SM100_TMA_2SM_LOAD_MULTICASTENS4_14ComposedLayoutINS4_7SwizzleILi3ELi4ELi3EEENS4_18smem_ptr_flag_bitsILi32EEENST_INS5_IJNSA_ILi8EEESH_EEENS5_IJSH_SD_EEEEEEEvNS4_8identityENS4_18SM100_TMA_2SM_LOADES1B_vS1C_EENS_8epilogue10collective18CollectiveEpilogueINS1F_23Sm100TmaWarpSpecializedILi4ELi2ELi16ELb1ELb0EEEJNS5_IJNSA_ILi64EEESG_SH_EEENS5_IJNST_IS1K_SD_EENST_INS5_IJNSA_ILi16EEESB_EEENS5_IJSD_S1K_EEEEEEEESJ_SK_SJ_SK_NS1F_6fusion15FusionCallbacksIS1J_NS1S_17LinearCombinationISJ_fSJ_fLNS_15FloatRoundStyleE2EEES1L_S1R_JEEENS4_5SM1004TMEM4LOAD26SM100_TMEM_LOAD_32dp32b16xENS4_13SM90_TMA_LOADENS12_INS13_ILi2ELi4ELi3EEES16_NST_INS5_IJS17_S1N_EEENS5_IJS1N_SD_EEEEEEENS4_39AutoVectorizingCopyWithAssumedAlignmentILi128EEENS4_14SM90_TMA_STOREES27_S29_S29_EEEvvEEEEvNT_6ParamsE,@"STO_CUDA_ENTRY STV_DEFAULT"
_ZN7cutlass13device_kernelINS_4gemm6kernel13GemmUniversalIN4cute5tupleIJiiiiEEENS1_10collective13CollectiveMmaINS1_35MainloopSm100TmaUmmaWarpSpecializedILi12ELi2ELi4ENS5_IJNS4_1CILi2EEENSA_ILi4EEENSA_ILi1EEEEEEEENS5_IJNSA_ILi128EEESG_NSA_ILi32EEEEEENS_10tfloat32_tENS5_IJlSD_lEEESJ_SK_NS4_8TiledMMAINS4_8MMA_AtomIJNS4_23SM100_MMA_TF32_2x1SM_SSISJ_SJ_fLi128ELi128ELNS4_4UMMA5MajorE0ELSP_0ELNSO_7ScaleInE0ELSQ_0EEEEEENS4_6LayoutINS5_IJSD_SD_SD_EEENS5_IJNSA_ILi0EEESV_SV_EEEEENS5_IJNS4_10UnderscoreESY_SY_EEEEENS4_28SM100_TMA_2SM_LOAD_MULTICASTENS4_14ComposedLayoutINS4_7SwizzleILi3ELi4ELi3EEENS4_18smem_ptr_flag_bitsILi32EEENST_INS5_IJNSA_ILi8EEESH_EEENS5_IJSH_SD_EEEEEEEvNS4_8identityENS4_18SM100_TMA_2SM_LOADES1B_vS1C_EENS_8epilogue10collective18CollectiveEpilogueINS1F_23Sm100TmaWarpSpecializedILi4ELi2ELi16ELb1ELb0EEEJNS5_IJNSA_ILi64EEESG_SH_EEENS5_IJNST_IS1K_SD_EENST_INS5_IJNSA_ILi16EEESB_EEENS5_IJSD_S1K_EEEEEEEESJ_SK_SJ_SK_NS1F_6fusion15FusionCallbacksIS1J_NS1S_17LinearCombinationISJ_fSJ_fLNS_15FloatRoundStyleE2EEES1L_S1R_JEEENS4_5SM1004TMEM4LOAD26SM100_TMEM_LOAD_32dp32b16xENS4_13SM90_TMA_LOADENS12_INS13_ILi2ELi4ELi3EEES16_NST_INS5_IJS17_S1N_EEENS5_IJS1N_SD_EEEEEEENS4_39AutoVectorizingCopyWithAssumedAlignmentILi128EEENS4_14SM90_TMA_STOREES27_S29_S29_EEEvvEEEEvNT_6ParamsE:
[----:B------:R-:W1:Y:S01]  /*0000*/  LDC R1, c[0x0][0x37c] ;  /* 0x0000df00ff017b82 */ /* 0x000e620000000800 */
[----:B------:R-:W2:Y:S01]  /*0010*/  S2R R69, SR_TID.X ;  /* 0x0000000000457919 */ /* 0x000ea20000002100 */
[----:B------:R-:W3:Y:S06]  /*0020*/  LDCU.64 UR8, c[0x0][0x890] ;  /* 0x00011200ff0877ac */ /* 0x000eec0008000a00 */
[----:B------:R-:W4:Y:S01]  /*0030*/  S2UR UR47, SR_CgaCtaId ;  /* 0x00000000002f79c3 */ /* 0x000f220000008800 */
[----:B------:R-:W-:Y:S02]  /*0040*/  PRMT R56, RZ, 0x7610, R56 ;  /* 0x00007610ff387816 */ /* 0x000fe40000000038 */
[----:B------:R-:W-:-:S02]  /*0050*/  ELECT P0, URZ, PT ;  /* 0x0000000000ff782f */ /* 0x000fc40003800000 */
[----:B---3--:R-:W-:-:S04]  /*0060*/  ISETP.NE.U32.AND P1, PT, RZ, UR8, PT ;  /* 0x00000008ff007c0c */ /* 0x008fc8000bf25070 */
[----:B------:R-:W-:Y:S01]  /*0070*/  ISETP.NE.AND.EX P2, PT, RZ, UR9, PT, P1 ;  /* 0x00000009ff007c0c */ /* 0x000fe2000bf45310 */
[----:B----4-:R-:W-:Y:S02]  /*0080*/  ULOP3.LUT UR48, UR47, 0x1, URZ, 0xc0, !UPT ;  /* 0x000000012f307892 */ /* 0x010fe4000f8ec0ff */
[----:B------:R-:W-:Y:S01]  /*0090*/  ULOP3.LUT UR49, UR47, 0x1, URZ, 0x3c, !UPT ;  /* 0x000000012f317892 */ /* 0x000fe2000f8e3cff */
[----:B--2---:R-:W-:-:S05]  /*00a0*/  SHF.R.U32.HI R57, RZ, 0x5, R69 ;  /* 0x00000005ff397819 */ /* 0x004fca0000011645 */
[----:B------:R-:W2:Y:S02]  /*00b0*/  SHFL.IDX PT, R0, R57, RZ, 0x1f ;  /* 0x00001fff39007589 */ /* 0x000ea400000e0000 */
[----:B--2---:R-:W-:Y:S02]  /*00c0*/  R2UR UR23, R0 ;  /* 0x00000000001772ca */ /* 0x004fe400000e0000 */
[----:B-1----:R-:W-:Y:S05]  /*00d0*/  @P2 BRA `(.L_x_0) ;  /* 0x0000000000302947 */ /* 0x002fea0003800000 */
[----:B------:R-:W1:Y:S02]  /*00e0*/  LDCU.64 UR4, c[0x0][0x888] ;  /* 0x00011100ff0477ac */ /* 0x000e640008000a00 */
[----:B-1----:R-:W-:-:S04]  /*00f0*/  UISETP.NE.U32.AND UP0, UPT, UR4, URZ, UPT ;  /* 0x000000ff0400728c */ /* 0x002fc8000bf05070 */
[----:B------:R-:W-:-:S09]  /*0100*/  UISETP.NE.AND.EX UP0, UPT, UR5, URZ, UPT, UP0 ;  /* 0x000000ff0500728c */ /* 0x000fd2000bf05300 */
[----:B------:R-:W-:Y:S05]  /*0110*/  BRA.U !UP0, `(.L_x_1) ;  /* 0x0000000108147547 */ /* 0x000fea000b800000 */
[----:B------:R-:W1:Y:S01]  /*0120*/  LDC.64 R26, c[0x0][0x888] ;  /* 0x00022200ff1a7b82 */ /* 0x000e620000000a00 */
[----:B------:R-:W1:Y:S02]  /*0130*/  LDCU.64 UR4, c[0x0][0x358] ;  /* 0x00006b00ff0477ac */ /* 0x000e640008000a00 */
[----:B-1----:R1:W5:Y:S01]  /*0140*/  LDG.E R26, desc[UR4][R26.64] ;  /* 0x000000041a1a7981 */ /* 0x002362000c1e1900 */
[----:B------:R-:W-:Y:S01]  /*0150*/  HFMA2 R56, -RZ, RZ, 0, 5.9604644775390625e-08 ;  /* 0x00000001ff387431 */ /* 0x000fe200000001ff */
[----:B------:R-:W-:Y:S05]  /*0160*/  BRA `(.L_x_0) ;  /* 0x00000000000c7947 */ /* 0x000fea0003800000 */
.L_x_1:
[----:B------:R-:W1:Y:S01]  /*0170*/  LDCU UR4, c[0x0][0x880] ;  /* 0x00011000ff0477ac */ /* 0x000e620008000800 */
[----:B------:R-:W-:Y:S01]  /*0180*/  HFMA2 R56, -RZ, RZ, 0, 5.9604644775390625e-08 ;  /* 0x00000001ff387431 */ /* 0x000fe200000001ff */
[----:B-1----:R-:W-:-:S07]  /*0190*/  MOV R26, UR4 ;  /* 0x00000004001a7c02 */ /* 0x002fce0008000f00 */
.L_x_0:
[----:B------:R-:W2:Y:S02]  /*01a0*/  LDCU.64 UR4, c[0x0][0x8b0] ;  /* 0x00011600ff0477ac */ /* 0x000ea40008000a00 */
[----:B--2---:R-:W-:-:S04]  /*01b0*/  UISETP.NE.U32.AND UP0, UPT, UR4, URZ, UPT ;  /* 0x000000ff0400728c */ /* 0x004fc8000bf05070 */
[----:B------:R-:W-:-:S09]  /*01c0*/  UISETP.NE.AND.EX UP0, UPT, UR5, URZ, UPT, UP0 ;  /* 0x000000ff0500728c */ /* 0x000fd2000bf05300 */
[----:B------:R-:W-:Y:S05]  /*01d0*/  BRA.U UP0, `(.L_x_2) ;  /* 0x0000000100287547 */ /* 0x000fea000b800000 */
[----:B------:R-:W2:Y:S02]  /*01e0*/  LDCU.64 UR4, c[0x0][0x8a8] ;  /* 0x00011500ff0477ac */ /* 0x000ea40008000a00 */
[----:B--2---:R-:W-:-:S04]  /*01f0*/  UISETP.NE.U32.AND UP0, UPT, UR4, URZ, UPT ;  /* 0x000000ff0400728c */ /* 0x004fc8000bf05070 */
[----:B------:R-:W-:-:S09]  /*0200*/  UISETP.NE.AND.EX UP0, UPT, UR5, URZ, UPT, UP0 ;  /* 0x000000ff0500728c */ /* 0x000fd2000bf05300 */
[----:B------:R-:W-:Y:S05]  /*0210*/  BRA.U !UP0, `(.L_x_3) ;  /* 0x0000000108107547 */ /* 0x000fea000b800000 */
[----:B------:R-:W2:Y:S01]  /*0220*/  LDC.64 R24, c[0x0][0x8a8] ;  /* 0x00022a00ff187b82 */ /* 0x000ea20000000a00 */
[----:B------:R-:W2:Y:S02]  /*0230*/  LDCU.64 UR4, c[0x0][0x358] ;  /* 0x00006b00ff0477ac */ /* 0x000ea40008000a00 */
[----:B--2---:R2:W5:Y:S01]  /*0240*/  LDG.E R24, desc[UR4][R24.64] ;  /* 0x0000000418187981 */ /* 0x004562000c1e1900 */
[----:B------:R-:W-:Y:S05]  /*0250*/  BRA `(.L_x_2) ;  /* 0x0000000000087947 */ /* 0x000fea0003800000 */
.L_x_3:
[----:B------:R-:W2:Y:S02]  /*0260*/  LDCU UR4, c[0x0][0x8a0] ;  /* 0x00011400ff0477ac */ /* 0x000ea40008000800 */
[----:B--2---:R-:W-:Y:S02]  /*0270*/  MOV R24, UR4 ;  /* 0x0000000400187c02 */ /* 0x004fe40008000f00 */
.L_x_2:
[----:B------:R-:W-:Y:S01]  /*0280*/  IMAD.U32 R0, RZ, RZ, UR23 ;  /* 0x00000017ff007e24 */ /* 0x000fe2000f8e00ff */
[----:B------:R-:W-:Y:S04]  /*0290*/  BSSY.RECONVERGENT B0, `(.L_x_4) ;  /* 0x000000c000007945 */ /* 0x000fe80003800200 */
[C---:B------:R-:W-:Y:S02]  /*02a0*/  ISETP.NE.OR P3, PT, R0.reuse, 0x1, !P0 ;  /* 0x000000010000780c */ /* 0x040fe40004765670 */
[----:B------:R-:W-:-:S11]  /*02b0*/  ISETP.NE.OR P2, PT, R0, 0x3, !P0 ;  /* 0x000000030000780c */ /* 0x000fd60004745670 */
[----:B------:R-:W-:Y:S05]  /*02c0*/  @P3 BRA `(.L_x_5) ;  /* 0x0000000000203947 */ /* 0x000fea0003800000 */
[----:B------:R-:W3:Y:S02]  /*02d0*/  LDCU.64 UR4, c[0x0][0x348] ;  /* 0x00006900ff0477ac */ /* 0x000ee40008000a00 */
[----:B---3--:R-:W-:Y:S02]  /*02e0*/  UIADD3 UR6, UP1, UPT, UR4, 0x80, URZ ;  /* 0x0000008004067890 */ /* 0x008fe4000ff3e0ff */
[----:B------:R-:W-:Y:S02]  /*02f0*/  UIADD3 UR4, UP0, UPT, UR4, 0x180, URZ ;  /* 0x0000018004047890 */ /* 0x000fe4000ff1e0ff */
[----:B------:R-:W-:Y:S02]  /*0300*/  UIADD3.X UR7, UPT, UPT, URZ, UR5, URZ, UP1, !UPT ;  /* 0x00000005ff077290 */ /* 0x000fe40008ffe4ff */
[----:B------:R-:W-:-:S07]  /*0310*/  UIADD3.X UR5, UPT, UPT, URZ, UR5, URZ, UP0, !UPT ;  /* 0x00000005ff057290 */ /* 0x000fce00087fe4ff */
[----:B------:R3:W-:Y:S02]  /*0320*/  UTMACCTL.PF [UR6] ;  /* 0x00000000060079b9 */ /* 0x0007e40008040000 */
[----:B------:R3:W-:Y:S02]  /*0330*/  UTMACCTL.PF [UR4] ;  /* 0x00000000040079b9 */ /* 0x0007e40008040000 */
[----:B---3--:R-:W-:Y:S01]  /*0340*/  NOP ;  /* 0x0000000000007918 */ /* 0x008fe20000000000 */
.L_x_5:
[----:B------:R-:W-:Y:S05]  /*0350*/  BSYNC.RECONVERGENT B0 ;  /* 0x0000000000007941 */ /* 0x000fea0003800200 */
.L_x_4:
[----:B------:R-:W-:Y:S04]  /*0360*/  BSSY.RECONVERGENT B0, `(.L_x_6) ;  /* 0x000000a000007945 */ /* 0x000fe80003800200 */
        /* <DEDUP_REMOVED lines=9> */
.L_x_7:
[----:B------:R-:W-:Y:S05]  /*0400*/  BSYNC.RECONVERGENT B0 ;  /* 0x0000000000007941 */ /* 0x000fea0003800200 */
.L_x_6:
[----:B------:R-:W3:Y:S01]  /*0410*/  LDCU.64 UR4, c[0x0][0x888] ;  /* 0x00011100ff0477ac */ /* 0x000ee20008000a00 */
[----:B------:R-:W-:Y:S01]  /*0420*/  ISETP.NE.AND.EX P1, PT, RZ, UR9, PT, P1 ;  /* 0x00000009ff007c0c */ /* 0x000fe2000bf25310 */
[----:B------:R-:W-:Y:S01]  /*0430*/  UPLOP3.LUT UP4, UPT, UPT, UPT, UPT, 0x80, 0x8 ;  /* 0x000000000008789c */ /* 0x000fe20003f8f070 */
[----:B---3--:R-:W-:-:S04]  /*0440*/  ISETP.NE.U32.AND P2, PT, RZ, UR4, PT ;  /* 0x00000004ff007c0c */ /* 0x008fc8000bf45070 */
[----:B------:R-:W-:-:S13]  /*0450*/  ISETP.NE.AND.EX P2, PT, RZ, UR5, PT, P2 ;  /* 0x00000005ff007c0c */ /* 0x000fda000bf45320 */
[----:B------:R-:W-:Y:S05]  /*0460*/  @P2 BRA P1, `(.L_x_8) ;  /* 0x0000000000282947 */ /* 0x000fea0000800000 */
[----:B------:R-:W-:Y:S01]  /*0470*/  UISETP.NE.U32.AND UP0, UPT, UR8, URZ, UPT ;  /* 0x000000ff0800728c */ /* 0x000fe2000bf05070 */
[----:B-----5:R-:W-:Y:S01]  /*0480*/  FSETP.NEU.AND P1, PT, R26, RZ, PT ;  /* 0x000000ff1a00720b */ /* 0x020fe20003f2d000 */
[----:B------:R-:W-:Y:S02]  /*0490*/  UISETP.NE.U32.AND UP2, UPT, UR4, URZ, UPT ;  /* 0x000000ff0400728c */ /* 0x000fe4000bf45070 */
[----:B------:R-:W-:Y:S02]  /*04a0*/  UISETP.NE.AND.EX UP1, UPT, UR9, URZ, UPT, UP0 ;  /* 0x000000ff0900728c */ /* 0x000fe4000bf25300 */
[----:B------:R-:W-:-:S04]  /*04b0*/  UISETP.NE.AND.EX UP0, UPT, UR5, URZ, UPT, UP2 ;  /* 0x000000ff0500728c */ /* 0x000fc8000bf05320 */
[----:B------:R-:W-:-:S04]  /*04c0*/  USEL UR4, URZ, 0xffffffff, UP0 ;  /* 0xffffffffff047887 */ /* 0x000fc80008000000 */
[----:B------:R-:W-:Y:S01]  /*04d0*/  VOTEU.ANY UP0, P1 ;  /* 0x0000000000ff7886 */ /* 0x000fe20000800100 */
[----:B------:R-:W-:-:S04]  /*04e0*/  @!UP1 USEL UR4, URZ, 0xffffffff, UP0 ;  /* 0xffffffffff049887 */ /* 0x000fc80008000000 */
[----:B------:R-:W-:-:S04]  /*04f0*/  ULOP3.LUT UR4, UR4, 0x1, URZ, 0xc0, !UPT ;  /* 0x0000000104047892 */ /* 0x000fc8000f8ec0ff */
[----:B------:R-:W-:-:S11]  /*0500*/  UISETP.NE.U32.AND UP4, UPT, UR4, 0x1, UPT ;  /* 0x000000010400788c */ /* 0x000fd6000bf85070 */
.L_x_8:
[----:B------:R-:W3:Y:S01]  /*0510*/  SHFL.IDX PT, R0, R57, RZ, 0x1f ;  /* 0x00001fff39007589 */ /* 0x000ee200000e0000 */
[----:B------:R-:W-:-:S04]  /*0520*/  UISETP.NE.AND UP0, UPT, UR23, 0x2, UPT ;  /* 0x000000021700788c */ /* 0x000fc8000bf05270 */
[----:B------:R-:W-:Y:S02]  /*0530*/  UISETP.EQ.AND UP1, UPT, UR48, URZ, !UP0 ;  /* 0x000000ff3000728c */ /* 0x000fe4000c722270 */
[----:B------:R-:W-:-:S04]  /*0540*/  USEL UR46, URZ, 0x1, UP0 ;  /* 0x00000001ff2e7887 */ /* 0x000fc80008000000 */
[----:B------:R-:W-:Y:S02]  /*0550*/  PLOP3.LUT P3, PT, P0, PT, UP1, 0x80, 0x8 ;  /* 0x000000000008781c */ /* 0x000fe4000076f018 */
[----:B---3--:R-:W-:-:S13]  /*0560*/  ISETP.NE.AND P1, PT, R0, RZ, PT ;  /* 0x000000ff0000720c */ /* 0x008fda0003f25270 */
[----:B------:R-:W-:Y:S05]  /*0570*/  @P1 BRA `(.L_x_9) ;  /* 0x0000000000a01947 */ /* 0x000fea0003800000 */
[----:B------:R-:W-:Y:S01]  /*0580*/  ELECT P1, URZ, PT ;  /* 0x0000000000ff782f */ /* 0x000fe20003820000 */
[----:B------:R-:W-:-:S12]  /*0590*/  BSSY.RECONVERGENT B0, `(.L_x_9) ;  /* 0x0000026000007945 */ /* 0x000fd80003800200 */
[----:B------:R-:W-:Y:S05]  /*05a0*/  @!P1 BRA `(.L_x_10) ;  /* 0x0000000000909947 */ /* 0x000fea0003800000 */
[----:B------:R-:W-:Y:S01]  /*05b0*/  UMOV UR4, 0x400 ;  /* 0x0000040000047882 */ /* 0x000fe20000000000 */
[----:B------:R-:W-:Y:S01]  /*05c0*/  UMOV UR8, 0x1 ;  /* 0x0000000100087882 */ /* 0x000fe20000000000 */
[----:B------:R-:W-:Y:S01]  /*05d0*/  UMOV UR6, 0x4 ;  /* 0x0000000400067882 */ /* 0x000fe20000000000 */
[----:B------:R-:W-:Y:S02]  /*05e0*/  ULEA UR4, UR47, UR4, 0x18 ;  /* 0x000000042f047291 */ /* 0x000fe4000f8ec0ff */
[----:B------:R-:W-:-:S04]  /*05f0*/  UIADD3 UR8, UPT, UPT, -UR8, 0x100000, URZ ;  /* 0x0010000008087890 */ /* 0x000fc8000fffe1ff */
[----:B------:R-:W-:Y:S02]  /*0600*/  USHF.L.U32 UR9, UR8, 0xb, URZ ;  /* 0x0000000b08097899 */ /* 0x000fe400080006ff */
[----:B------:R-:W-:Y:S02]  /*0610*/  USHF.L.U32 UR8, UR8, 0x1, URZ ;  /* 0x0000000108087899 */ /* 0x000fe400080006ff */
[----:B------:R-:W-:-:S04]  /*0620*/  UIADD3 UR6, UPT, UPT, -UR6, 0x100000, URZ ;  /* 0x0010000006067890 */ /* 0x000fc8000fffe1ff */
[----:B------:R-:W-:Y:S02]  /*0630*/  USHF.L.U32 UR7, UR6, 0xb, URZ ;  /* 0x0000000b06077899 */ /* 0x000fe400080006ff */
[----:B------:R-:W-:Y:S01]  /*0640*/  USHF.L.U32 UR6, UR6, 0x1, URZ ;  /* 0x0000000106067899 */ /* 0x000fe200080006ff */
[----:B------:R-:W3:Y:S03]  /*0650*/  FENCE.VIEW.ASYNC.S ;  /* 0x00000000000073c6 */ /* 0x000ee60000000000 */
[----:B---3--:R3:W4:Y:S08]  /*0660*/  SYNCS.EXCH.64 URZ, [UR4], UR8 ;  /* 0x0000000804ff75b2 */ /* 0x0087300008000100 */
[----:B------:R3:W1:Y:S01]  /*0670*/  SYNCS.EXCH.64 URZ, [UR4+0x60], UR6 ;  /* 0x0000600604ff75b2 */ /* 0x0006620008000100 */
        /* <DEDUP_REMOVED lines=21> */
[----:B------:R3:W1:Y:S02]  /*07d0*/  SYNCS.EXCH.64 URZ, [UR4+0xb8], UR6 ;  /* 0x0000b80604ff75b2 */ /* 0x0006640008000100 */
[----:B---34-:R-:W-:Y:S01]  /*07e0*/  NOP ;  /* 0x0000000000007918 */ /* 0x018fe20000000000 */
.L_x_10:
[----:B------:R-:W-:Y:S05]  /*07f0*/  BSYNC.RECONVERGENT B0 ;  /* 0x0000000000007941 */ /* 0x000fea0003800200 */
.L_x_9:
[----:B------:R-:W3:Y:S01]  /*0800*/  SHFL.IDX PT, R0, R57, RZ, 0x1f ;  /* 0x00001fff39007589 */ /* 0x000ee200000e0000 */
[----:B------:R-:W-:Y:S01]  /*0810*/  NOP ;  /* 0x0000000000007918 */ /* 0x000fe20000000000 */
[----:B---3--:R-:W-:-:S13]  /*0820*/  ISETP.NE.AND P1, PT, R0, 0x1, PT ;  /* 0x000000010000780c */ /* 0x008fda0003f25270 */
[----:B------:R-:W-:Y:S05]  /*0830*/  @P1 BRA `(.L_x_11) ;  /* 0x0000000000541947 */ /* 0x000fea0003800000 */
        /* <DEDUP_REMOVED lines=10> */
[----:B------:R-:W-:Y:S01]  /*08e0*/  ELECT P1, URZ, PT ;  /* 0x0000000000ff782f */ /* 0x000fe20003820000 */
[----:B------:R-:W3:Y:S02]  /*08f0*/  FENCE.VIEW.ASYNC.S ;  /* 0x00000000000073c6 */ /* 0x000ee40000000000 */
[----:B---3--:R3:W4:Y:S08]  /*0900*/  SYNCS.EXCH.64 URZ, [UR4+0xc0], UR8 ;  /* 0x0000c00804ff75b2 */ /* 0x0087300008000100 */
[----:B------:R3:W1:Y:S01]  /*0910*/  SYNCS.EXCH.64 URZ, [UR4+0xe0], UR6 ;  /* 0x0000e00604ff75b2 */ /* 0x0006620008000100 */
[----:B------:R3:W1:Y:S01]  /*0920*/  SYNCS.EXCH.64 URZ, [UR4+0xc8], UR8 ;  /* 0x0000c80804ff75b2 */ /* 0x0006620008000100 */
[----:B------:R3:W1:Y:S01]  /*0930*/  SYNCS.EXCH.64 URZ, [UR4+0xe8], UR6 ;  /* 0x0000e80604ff75b2 */ /* 0x0006620008000100 */
[----:B------:R3:W1:Y:S01]  /*0940*/  SYNCS.EXCH.64 URZ, [UR4+0xd0], UR8 ;  /* 0x0000d00804ff75b2 */ /* 0x0006620008000100 */
[----:B------:R3:W1:Y:S01]  /*0950*/  SYNCS.EXCH.64 URZ, [UR4+0xf0], UR6 ;  /* 0x0000f00604ff75b2 */ /* 0x0006620008000100 */
[----:B------:R3:W1:Y:S01]  /*0960*/  SYNCS.EXCH.64 URZ, [UR4+0xd8], UR8 ;  /* 0x0000d80804ff75b2 */ /* 0x0006620008000100 */
[----:B------:R3:W1:Y:S01]  /*0970*/  SYNCS.EXCH.64 URZ, [UR4+0xf8], UR6 ;  /* 0x0000f80604ff75b2 */ /* 0x0006620008000100 */
[----:B------:R-:W-:Y:S01]  /*0980*/  NOP ;  /* 0x0000000000007918 */ /* 0x000fe20000000000 */
.L_x_11:
[----:B------:R-:W2:Y:S01]  /*0990*/  SHFL.IDX PT, R0, R57, RZ, 0x1f ;  /* 0x00001fff39007589 */ /* 0x000ea200000e0000 */
[----:B------:R-:W-:Y:S01]  /*09a0*/  NOP ;  /* 0x0000000000007918 */ /* 0x000fe20000000000 */
[----:B--2---:R-:W-:-:S13]  /*09b0*/  ISETP.NE.AND P1, PT, R0, 0x3, PT ;  /* 0x000000030000780c */ /* 0x004fda0003f25270 */
[----:B------:R-:W-:Y:S05]  /*09c0*/  @P1 BRA `(.L_x_12) ;  /* 0x00000000002c1947 */ /* 0x000fea0003800000 */
[----:B---3--:R-:W-:Y:S01]  /*09d0*/  UMOV UR6, 0x400 ;  /* 0x0000040000067882 */ /* 0x008fe20000000000 */
[----:B------:R-:W-:Y:S01]  /*09e0*/  UMOV UR4, 0x20 ;  /* 0x0000002000047882 */ /* 0x000fe20000000000 */
[----:B------:R-:W-:Y:S02]  /*09f0*/  ULEA UR6, UR47, UR6, 0x18 ;  /* 0x000000062f067291 */ /* 0x000fe4000f8ec0ff */
[----:B------:R-:W-:-:S04]  /*0a00*/  UIADD3 UR4, UPT, UPT, -UR4, 0x100000, URZ ;  /* 0x0010000004047890 */ /* 0x000fc8000fffe1ff */
[----:B------:R-:W-:Y:S02]  /*0a10*/  USHF.L.U32 UR5, UR4, 0xb, URZ ;  /* 0x0000000b04057899 */ /* 0x000fe400080006ff */
[----:B------:R-:W-:Y:S01]  /*0a20*/  USHF.L.U32 UR4, UR4, 0x1, URZ ;  /* 0x0000000104047899 */ /* 0x000fe200080006ff */
[----:B------:R-:W-:Y:S01]  /*0a30*/  ELECT P1, URZ, PT ;  /* 0x0000000000ff782f */ /* 0x000fe20003820000 */
[----:B------:R-:W2:Y:S10]  /*0a40*/  FENCE.VIEW.ASYNC.S ;  /* 0x00000000000073c6 */ /* 0x000eb40000000000 */
[----:B--2---:R2:W3:Y:S01]  /*0a50*/  SYNCS.EXCH.64 URZ, [UR6+0x100], UR4 ;  /* 0x0001000406ff75b2 */ /* 0x0044e20008000100 */
[----:B------:R2:W1:Y:S01]  /*0a60*/  SYNCS.EXCH.64 URZ, [UR6+0x108], UR4 ;  /* 0x0001080406ff75b2 */ /* 0x0004620008000100 */
[----:B------:R-:W-:Y:S01]  /*0a70*/  NOP ;  /* 0x0000000000007918 */ /* 0x000fe20000000000 */
.L_x_12:
[----:B------:R-:W4:Y:S01]  /*0a80*/  SHFL.IDX PT, R0, R57, RZ, 0x1f ;  /* 0x00001fff39007589 */ /* 0x000f2200000e0000 */
[----:B------:R-:W-:Y:S01]  /*0a90*/  NOP ;  /* 0x0000000000007918 */ /* 0x000fe20000000000 */
[----:B----4-:R-:W-:-:S13]  /*0aa0*/  ISETP.NE.AND P1, PT, R0, 0x4, PT ;  /* 0x000000040000780c */ /* 0x010fda0003f25270 */
[----:B------:R-:W-:Y:S05]  /*0ab0*/  @P1 BRA `(.L_x_13) ;  /* 0x0000000000481947 */ /* 0x000fea0003800000 */
[----:B--23--:R-:W-:Y:S01]  /*0ac0*/  UMOV UR4, 0x720 ;  /* 0x0000072000047882 */ /* 0x00cfe20000000000 */
[----:B------:R-:W-:Y:S01]  /*0ad0*/  UMOV UR6, 0x400 ;  /* 0x0000040000067882 */ /* 0x000fe20000000000 */
[----:B------:R-:W-:Y:S01]  /*0ae0*/  USEL UR4, UR4, 0x620, UP4 ;  /* 0x0000062004047887 */ /* 0x000fe2000a000000 */
        /* <DEDUP_REMOVED lines=9> */
[----:B------:R-:W2:Y:S02]  /*0b80*/  FENCE.VIEW.ASYNC.S ;  /* 0x00000000000073c6 */ /* 0x000ea40000000000 */
[----:B--2---:R4:W2:Y:S08]  /*0b90*/  SYNCS.EXCH.64 URZ, [UR6+0x110], UR8 ;  /* 0x0001100806ff75b2 */ /* 0x0048b00008000100 */
[----:B------:R4:W3:Y:S01]  /*0ba0*/  SYNCS.EXCH.64 URZ, [UR6+0x120], UR4 ;  /* 0x0001200406ff75b2 */ /* 0x0008e20008000100 */
[----:B------:R4:W1:Y:S01]  /*0bb0*/  SYNCS.EXCH.64 URZ, [UR6+0x118], UR8 ;  /* 0x0001180806ff75b2 */ /* 0x0008620008000100 */
[----:B------:R4:W1:Y:S02]  /*0bc0*/  SYNCS.EXCH.64 URZ, [UR6+0x128], UR4 ;  /* 0x0001280406ff75b2 */ /* 0x0008640008000100 */
[----:B----4-:R-:W-:Y:S01]  /*0bd0*/  NOP ;  /* 0x0000000000007918 */ /* 0x010fe20000000000 */
.L_x_13:
[----:B------:R-:W4:Y:S01]  /*0be0*/  SHFL.IDX PT, R0, R57, RZ, 0x1f ;  /* 0x00001fff39007589 */ /* 0x000f2200000e0000 */
[----:B------:R-:W-:Y:S01]  /*0bf0*/  NOP ;  /* 0x0000000000007918 */ /* 0x000fe20000000000 */
[----:B----4-:R-:W-:-:S13]  /*0c00*/  ISETP.NE.AND P1, PT, R0, 0x5, PT ;  /* 0x000000050000780c */ /* 0x010fda0003f25270 */
[----:B------:R-:W-:Y:S05]  /*0c10*/  @P1 BRA `(.L_x_14) ;  /* 0x0000000000541947 */ /* 0x000fea0003800000 */
[----:B--23--:R-:W-:Y:S01]  /*0c20*/  UMOV UR4, 0x400 ;  /* 0x0000040000047882 */ /* 0x00cfe20000000000 */
        /* <DEDUP_REMOVED lines=14> */
[----:B------:R4:W1:Y:S01]  /*0d10*/  SYNCS.EXCH.64 URZ, [UR4+0x158], UR8 ;  /* 0x0001580804ff75b2 */ /* 0x0008620008000100 */
[----:B------:R4:W1:Y:S01]  /*0d20*/  SYNCS.EXCH.64 URZ, [UR4+0x140], UR6 ;  /* 0x0001400604ff75b2 */ /* 0x0008620008000100 */
[----:B------:R4:W1:Y:S01]  /*0d30*/  SYNCS.EXCH.64 URZ, [UR4+0x160], UR8 ;  /* 0x0001600804ff75b2 */ /* 0x0008620008000100 */
[----:B------:R4:W1:Y:S01]  /*0d40*/  SYNCS.EXCH.64 URZ, [UR4+0x148], UR6 ;  /* 0x0001480604ff75b2 */ /* 0x0008620008000100 */
[----:B------:R4:W1:Y:S02]  /*0d50*/  SYNCS.EXCH.64 URZ, [UR4+0x168], UR8 ;  /* 0x0001680804ff75b2 */ /* 0x0008640008000100 */
[----:B----4-:R-:W-:Y:S01]  /*0d60*/  NOP ;  /* 0x0000000000007918 */ /* 0x010fe20000000000 */
.L_x_14:
[----:B------:R-:W4:Y:S01]  /*0d70*/  SHFL.IDX PT, R0, R57, RZ, 0x1f ;  /* 0x00001fff39007589 */ /* 0x000f2200000e0000 */
[----:B------:R-:W-:Y:S01]  /*0d80*/  ISETP.NE.OR P0, PT, RZ, UR23, !P0 ;  /* 0x00000017ff007c0c */ /* 0x000fe2000c705670 */
[----:B------:R-:W-:Y:S01]  /*0d90*/  NOP ;  /* 0x0000000000007918 */ /* 0x000fe20000000000 */
[----:B----4-:R-:W-:-:S13]  /*0da0*/  ISETP.NE.AND P1, PT, R0, 0x3, PT ;  /* 0x000000030000780c */ /* 0x010fda0003f25270 */
[----:B------:R-:W-:Y:S05]  /*0db0*/  @P1 BRA `(.L_x_15) ;  /* 0x0000000000341947 */ /* 0x000fea0003800000 */
[----:B--23--:R-:W-:Y:S01]  /*0dc0*/  UMOV UR4, 0x400 ;  /* 0x0000040000047882 */ /* 0x00cfe20000000000 */
[----:B------:R-:W-:Y:S01]  /*0dd0*/  UMOV UR6, 0x20 ;  /* 0x0000002000067882 */ /* 0x000fe20000000000 */
[----:B------:R-:W-:Y:S02]  /*0de0*/  ULEA UR4, UR47, UR4, 0x18 ;  /* 0x000000042f047291 */ /* 0x000fe4000f8ec0ff */
[----:B------:R-:W-:-:S04]  /*0df0*/  UIADD3 UR6, UPT, UPT, -UR6, 0x100000, URZ ;  /* 0x0010000006067890 */ /* 0x000fc8000fffe1ff */
[----:B------:R-:W-:Y:S02]  /*0e00*/  USHF.L.U32 UR7, UR6, 0xb, URZ ;  /* 0x0000000b06077899 */ /* 0x000fe400080006ff */
[----:B------:R-:W-:Y:S01]  /*0e10*/  USHF.L.U32 UR6, UR6, 0x1, URZ ;  /* 0x0000000106067899 */ /* 0x000fe200080006ff */
[----:B------:R-:W-:Y:S01]  /*0e20*/  ELECT P1, URZ, PT ;  /* 0x0000000000ff782f */ /* 0x000fe20003820000 */
[----:B------:R-:W2:Y:S10]  /*0e30*/  FENCE.VIEW.ASYNC.S ;  /* 0x00000000000073c6 */ /* 0x000eb40000000000 */
[----:B--2---:R4:W2:Y:S01]  /*0e40*/  SYNCS.EXCH.64 URZ, [UR4+0x170], UR6 ;  /* 0x0001700604ff75b2 */ /* 0x0048a20008000100 */
[----:B------:R4:W3:Y:S01]  /*0e50*/  SYNCS.EXCH.64 URZ, [UR4+0x180], UR6 ;  /* 0x0001800604ff75b2 */ /* 0x0008e20008000100 */
[----:B------:R4:W1:Y:S01]  /*0e60*/  SYNCS.EXCH.64 URZ, [UR4+0x178], UR6 ;  /* 0x0001780604ff75b2 */ /* 0x0008620008000100 */
[----:B------:R4:W1:Y:S02]  /*0e70*/  SYNCS.EXCH.64 URZ, [UR4+0x188], UR6 ;  /* 0x0001880604ff75b2 */ /* 0x0008640008000100 */
[----:B----4-:R-:W-:Y:S01]  /*0e80*/  NOP ;  /* 0x0000000000007918 */ /* 0x010fe20000000000 */
.L_x_15:
[----:B------:R-:W-:Y:S01]  /*0e90*/  VOTEU.ALL UP0, P0 ;  /* 0x0000000000ff7886 */ /* 0x000fe20000000000 */
[----:B--23--:R-:W-:Y:S01]  /*0ea0*/  UMOV UR4, 0x20 ;  /* 0x0000002000047882 */ /* 0x00cfe20000000000 */
[----:B------:R-:W2:Y:S01]  /*0eb0*/  LDCU UR7, c[0x0][0x36c] ;  /* 0x00006d80ff0777ac */ /* 0x000ea20008000800 */
[----:B------:R-:W-:Y:S01]  /*0ec0*/  NOP ;  /* 0x0000000000007918 */ /* 0x000fe20000000000 */
[----:B------:R-:W-:Y:S01]  /*0ed0*/  LOP3.LUT R0, R69, 0x1f, RZ, 0xc0, !PT ;  /* 0x0000001f45007812 */ /* 0x000fe200078ec0ff */
[----:B------:R-:W-:Y:S01]  /*0ee0*/  @!UP0 UMOV UR6, 0x400 ;  /* 0x0000040000068882 */ /* 0x000fe20000000000 */
[----:B------:R-:W-:-:S04]  /*0ef0*/  @!UP0 UIADD3 UR4, UPT, UPT, -UR4, 0x100000, URZ ;  /* 0x0010000004048890 */ /* 0x000fc8000fffe1ff */
[----:B------:R-:W-:Y:S02]  /*0f00*/  @!UP0 USHF.L.U32 UR5, UR4, 0xb, URZ ;  /* 0x0000000b04058899 */ /* 0x000fe400080006ff */
[----:B------:R-:W-:Y:S02]  /*0f10*/  @!UP0 USHF.L.U32 UR4, UR4, 0x1, URZ ;  /* 0x0000000104048899 */ /* 0x000fe400080006ff */
[----:B------:R-:W-:Y:S01]  /*0f20*/  @!UP0 ULEA UR6, UR47, UR6, 0x18 ;  /* 0x000000062f068291 */ /* 0x000fe2000f8ec0ff */
[----:B------:R-:W-:Y:S01]  /*0f30*/  VOTEU.ALL UP0, P0 ;  /* 0x0000000000ff7886 */ /* 0x000fe20000000000 */
[----:B------:R-:W-:Y:S02]  /*0f40*/  UISETP.NE.AND UP5, UPT, UR23, URZ, UPT ;  /* 0x000000ff1700728c */ /* 0x000fe4000bfa5270 */
[----:B--2---:R-:W-:Y:S01]  /*0f50*/  UISETP.EQ.U32.AND UP6, UPT, UR7, 0x1, UPT ;  /* 0x000000010700788c */ /* 0x004fe2000bfc2070 */
[----:B------:R-:W2:Y:S07]  /*0f60*/  FENCE.VIEW.ASYNC.S ;  /* 0x00000000000073c6 */ /* 0x000eae0000000000 */
[----:B--2---:R2:W3:Y:S01]  /*0f70*/  @!UP0 SYNCS.EXCH.64 URZ, [UR6+0x190], UR4 ;  /* 0x0001900406ff85b2 */ /* 0x0044e20008000100 */
[----:B------:R-:W-:Y:S05]  /*0f80*/  BRA.U !UP6, `(.L_x_16) ;  /* 0x000000010e087547 */ /* 0x000fea000b800000 */
[----:B-1-3--:R-:W-:Y:S01]  /*0f90*/  UCGABAR_ARV ;  /* 0x00000000000079c7 */ /* 0x00afe20008000000 */
[----:B------:R-:W-:Y:S05]  /*0fa0*/  BRA `(.L_x_17) ;  /* 0x0000000000047947 */ /* 0x000fea0003800000 */
.L_x_16:
[----:B-1-3--:R-:W-:Y:S01]  /*0fb0*/  NOP ;  /* 0x0000000000007918 */ /* 0x00afe20000000000 */
.L_x_17:
[----:B------:R-:W1:Y:S01]  /*0fc0*/  S2UR UR24, SR_CTAID.X ;  /* 0x00000000001879c3 */ /* 0x000e620000002500 */
[----:B------:R-:W-:-:S05]  /*0fd0*/  CS2R.32 R58, SR_CgaSize ;  /* 0x00000000003a7805 */ /* 0x000fca0000008a00 */
[----:B------:R-:W-:-:S05]  /*0fe0*/  IMAD R58, R58, -0xa0, RZ ;  /* 0xffffff603a3a7824 */ /* 0x000fca00078e02ff */
[----:B--2---:R-:W-:-:S14]  /*0ff0*/  R2UR UR5, R58 ;  /* 0x000000003a0572ca */ /* 0x004fdc00000e0000 */
[----:B------:R-:W2:Y:S01]  /*1000*/  LDCU UR5, c[0x0][UR5+0x2b0] ;  /* 0x00005600050577ac */ /* 0x000ea20008000800 */
[----:B------:R-:W-:-:S05]  /*1010*/  CS2R.32 R58, SR_CgaSize ;  /* 0x00000000003a7805 */ /* 0x000fca0000008a00 */
[----:B------:R-:W-:-:S05]  /*1020*/  IMAD R58, R58, -0xa0, RZ ;  /* 0xffffff603a3a7824 */ /* 0x000fca00078e02ff */
[----:B------:R-:W-:-:S14]  /*1030*/  R2UR UR4, R58 ;  /* 0x000000003a0472ca */ /* 0x000fdc00000e0000 */
[----:B------:R-:W3:Y:S01]  /*1040*/  LDCU UR4, c[0x0][UR4+0x2b4] ;  /* 0x00005680040477ac */ /* 0x000ee20008000800 */
[----:B------:R-:W4:Y:S01]  /*1050*/  S2UR UR20, SR_CTAID.Y ;  /* 0x00000000001479c3 */ /* 0x000f220000002600 */
[----:B------:R-:W-:-:S05]  /*1060*/  CS2R.32 R58, SR_CgaSize ;  /* 0x00000000003a7805 */ /* 0x000fca0000008a00 */
[----:B------:R-:W-:-:S05]  /*1070*/  IMAD R58, R58, -0xa0, RZ ;  /* 0xffffff603a3a7824 */ /* 0x000fca00078e02ff */
[----:B------:R-:W-:-:S14]  /*1080*/  R2UR UR7, R58 ;  /* 0x000000003a0772ca */ /* 0x000fdc00000e0000 */
[----:B------:R-:W3:Y:S01]  /*1090*/  LDCU UR7, c[0x0][UR7+0x2a0] ;  /* 0x00005400070777ac */ /* 0x000ee20008000800 */
[----:B------:R-:W-:-:S05]  /*10a0*/  CS2R.32 R58, SR_CgaSize ;  /* 0x00000000003a7805 */ /* 0x000fca0000008a00 */
[----:B------:R-:W-:-:S05]  /*10b0*/  IMAD R58, R58, -0xa0, RZ ;  /* 0xffffff603a3a7824 */ /* 0x000fca00078e02ff */
[----:B------:R-:W-:-:S14]  /*10c0*/  R2UR UR63, R58 ;  /* 0x000000003a3f72ca */ /* 0x000fdc00000e0000 */
[----:B------:R-:W3:Y:S01]  /*10d0*/  LDCU UR63, c[0x0][UR63+0x2a4] ;  /* 0x000054803f3f77ac */ /* 0x000ee20008000800 */
[----:B------:R-:W-:Y:S01]  /*10e0*/  UISETP.GT.U32.AND UP0, UPT, UR48, 0xffff, UPT ;  /* 0x0000ffff3000788c */ /* 0x000fe2000bf04070 */
[----:B------:R-:W3:Y:S01]  /*10f0*/  LDCU UR25, c[0x0][0xb24] ;  /* 0x00016480ff1977ac */ /* 0x000ee20008000800 */
[----:B------:R-:W3:Y:S01]  /*1100*/  LDCU UR45, c[0x0][0xb24] ;  /* 0x00016480ff2d77ac */ /* 0x000ee20008000800 */
[----:B-1----:R-:W-:Y:S01]  /*1110*/  I2FP.F32.U32 R3, UR24 ;  /* 0x0000001800037c45 */ /* 0x002fe20008201000 */
[----:B------:R-:W1:Y:S04]  /*1120*/  LDCU UR29, c[0x0][0xb30] ;  /* 0x00016600ff1d77ac */ /* 0x000e680008000800 */
[----:B--2---:R-:W-:Y:S01]  /*1130*/  FMUL R3, R3, UR5 ;  /* 0x0000000503037c20 */ /* 0x004fe20008400000 */
[----:B------:R-:W-:Y:S01]  /*1140*/  USHF.L.U32 UR22, UR47, 0x8, URZ ;  /* 0x000000082f167899 */ /* 0x000fe200080006ff */
[----:B----4-:R-:W-:Y:S01]  /*1150*/  I2FP.F32.U32 R2, UR20 ;  /* 0x0000001400027c45 */ /* 0x010fe20008201000 */
[----:B------:R-:W-:Y:S01]  /*1160*/  UMOV UR11, 0x55 ;  /* 0x00000055000b7882 */ /* 0x000fe20000000000 */
[----:B------:R-:W-:-:S02]  /*1170*/  USHF.L.U32 UR44, UR24, 0x6, URZ ;  /* 0x00000006182c7899 */ /* 0x000fc400080006ff */
[----:B------:R-:W2:Y:S01]  /*1180*/  F2I.U32.TRUNC.NTZ R3, R3 ;  /* 0x0000000300037305 */ /* 0x000ea2000020f000 */
[----:B------:R-:W-:Y:S01]  /*1190*/  USEL UR21, UR48, 0xffff, !UP0 ;  /* 0x0000ffff30157887 */ /* 0x000fe2000c000000 */
[----:B---3--:R-:W-:-:S06]  /*11a0*/  FMUL R2, R2, UR4 ;  /* 0x0000000402027c20 */ /* 0x008fcc0008400000 */
[----:B------:R-:W3:Y:S01]  /*11b0*/  F2I.U32.TRUNC.NTZ R2, R2 ;  /* 0x0000000200027305 */ /* 0x000ee2000020f000 */
[----:B--2---:R-:W-:Y:S02]  /*11c0*/  R2UR UR4, R3 ;  /* 0x00000000030472ca */ /* 0x004fe400000e0000 */
[----:B------:R-:W-:Y:S02]  /*11d0*/  PRMT R3, RZ, 0x7610, R3 ;  /* 0x00007610ff037816 */ /* 0x000fe40000000003 */
[----:B---3--:R-:W-:Y:S02]  /*11e0*/  R2UR UR6, R2 ;  /* 0x00000000020672ca */ /* 0x008fe400000e0000 */
[----:B------:R-:W-:-:S07]  /*11f0*/  PRMT R2, RZ, 0x7610, R2 ;  /* 0x00007610ff027816 */ /* 0x000fce0000000002 */
[----:B------:R-:W-:-:S04]  /*1200*/  UIADD3 UR5, UPT, UPT, -UR4, URZ, URZ ;  /* 0x000000ff04057290 */ /* 0x000fc8000fffe1ff */
[----:B------:R-:W-:Y:S02]  /*1210*/  UIMAD UR5, UR7, UR5, UR24 ;  /* 0x00000005070572a4 */ /* 0x000fe4000f8e0218 */
[----:B------:R-:W-:-:S04]  /*1220*/  UIADD3 UR4, UPT, UPT, -UR6, URZ, URZ ;  /* 0x000000ff06047290 */ /* 0x000fc8000fffe1ff */
[----:B------:R-:W-:Y:S01]  /*1230*/  IMAD.U32 R58, RZ, RZ, UR5 ;  /* 0x00000005ff3a7e24 */ /* 0x000fe2000f8e00ff */
[----:B------:R-:W-:Y:S01]  /*1240*/  UIMAD UR63, UR63, UR4, UR20 ;  /* 0x000000043f3f72a4 */ /* 0x000fe2000f8e0214 */
[----:B-1----:R-:W-:Y:S11]  /*1250*/  BRA.U UP5, `(.L_x_18) ;  /* 0x0000000105607547 */ /* 0x002ff6000b800000 */
[----:B------:R-:W-:-:S13]  /*1260*/  R2UR UR4, R58 ;  /* 0x000000003a0472ca */ /* 0x000fda00000e0000 */
[----:B------:R-:W-:Y:S02]  /*1270*/  UISETP.GT.U32.AND UP0, UPT, UR4, 0x1, UPT ;  /* 0x000000010400788c */ /* 0x000fe4000bf04070 */
[----:B------:R-:W-:Y:S02]  /*1280*/  ULOP3.LUT UR10, UR4, 0xfffffffe, URZ, 0xc0, !UPT ;  /* 0xfffffffe040a7892 */ /* 0x000fe4000f8ec0ff */
[----:B------:R-:W-:Y:S02]  /*1290*/  UISETP.NE.AND UP3, UPT, UR63, URZ, UP0 ;  /* 0x000000ff3f00728c */ /* 0x000fe40008765270 */
[----:B------:R-:W-:Y:S02]  /*12a0*/  UISETP.NE.AND UP2, UPT, UR63, 0x1, UP0 ;  /* 0x000000013f00788c */ /* 0x000fe40008745270 */
[----:B------:R-:W-:Y:S02]  /*12b0*/  UISETP.NE.AND UP1, UPT, UR63, 0x2, UP0 ;  /* 0x000000023f00788c */ /* 0x000fe40008725270 */
[----:B------:R-:W-:-:S02]  /*12c0*/  UISETP.NE.AND UP0, UPT, UR63, 0x3, UP0 ;  /* 0x000000033f00788c */ /* 0x000fc40008705270 */
[----:B------:R-:W-:Y:S02]  /*12d0*/  USEL UR6, URZ, 0x1, UP3 ;  /* 0x00000001ff067887 */ /* 0x000fe40009800000 */
[----:B------:R-:W-:Y:S02]  /*12e0*/  USEL UR5, URZ, 0x4, UP2 ;  /* 0x00000004ff057887 */ /* 0x000fe40009000000 */
[----:B------:R-:W-:Y:S02]  /*12f0*/  USEL UR4, URZ, 0x10, UP1 ;  /* 0x00000010ff047887 */ /* 0x000fe40008800000 */
[----:B------:R-:W-:Y:S02]  /*1300*/  USEL UR9, URZ, 0x40, UP0 ;  /* 0x00000040ff097887 */ /* 0x000fe40008000000 */
[----:B------:R-:W-:Y:S02]  /*1310*/  USEL UR8, URZ, 0x2, UP3 ;  /* 0x00000002ff087887 */ /* 0x000fe40009800000 */
[----:B------:R-:W-:-:S02]  /*1320*/  UIADD3 UR4, UPT, UPT, UR4, UR5, UR6 ;  /* 0x0000000504047290 */ /* 0x000fc4000fffe006 */
[----:B------:R-:W-:Y:S02]  /*1330*/  USEL UR6, URZ, 0x20, UP1 ;  /* 0x00000020ff067887 */ /* 0x000fe40008800000 */
[----:B------:R-:W-:Y:S02]  /*1340*/  USEL UR7, URZ, 0x8, UP2 ;  /* 0x00000008ff077887 */ /* 0x000fe40009000000 */
[----:B------:R-:W-:Y:S02]  /*1350*/  UIADD3 UR5, UPT, UPT, UR8, UR9, UR4 ;  /* 0x0000000908057290 */ /* 0x000fe4000fffe004 */
[----:B------:R-:W-:Y:S02]  /*1360*/  ULEA UR4, UR63, UR10, 0x1 ;  /* 0x0000000a3f047291 */ /* 0x000fe4000f8e08ff */
[----:B------:R-:W-:Y:S02]  /*1370*/  USEL UR8, URZ, 0x80, UP0 ;  /* 0x00000080ff087887 */ /* 0x000fe40008000000 */
[----:B------:R-:W-:-:S03]  /*1380*/  UIADD3 UR5, UPT, UPT, UR6, UR7, UR5 ;  /* 0x0000000706057290 */ /* 0x000fc6000fffe005 */
[----:B------:R-:W-:Y:S01]  /*1390*/  UMOV UR6, 0x3 ;  /* 0x0000000300067882 */ /* 0x000fe20000000000 */
[----:B------:R-:W-:Y:S02]  /*13a0*/  UIADD3 UR5, UPT, UPT, UR5, UR8, URZ ;  /* 0x0000000805057290 */ /* 0x000fe4000fffe0ff */
[----:B------:R-:W-:-:S04]  /*13b0*/  USHF.L.U32 UR4, UR6, UR4, URZ ;  /* 0x0000000406047299 */ /* 0x000fc800080006ff */
[----:B------:R-:W-:Y:S02]  /*13c0*/  MOV R3, UR5 ;  /* 0x0000000500037c02 */ /* 0x000fe40008000f00 */
[----:B------:R-:W-:-:S07]  /*13d0*/  IMAD.U32 R2, RZ, RZ, UR4 ;  /* 0x00000004ff027e24 */ /* 0x000fce000f8e00ff */
.L_x_18:
[----:B------:R-:W1:Y:S01]  /*13e0*/  S2UR UR36, SR_CTAID.Z ;  /* 0x00000000002479c3 */ /* 0x000e620000002700 */
[----:B------:R-:W-:Y:S02]  /*13f0*/  UISETP.GE.AND UP0, UPT, UR25, 0x1, UPT ;  /* 0x000000011900788c */ /* 0x000fe4000bf06270 */
[----:B------:R-:W-:Y:S02]  /*1400*/  ULOP3.LUT UR21, UR21, 0xffff, URZ, 0xc0, !UPT ;  /* 0x0000ffff15157892 */ /* 0x000fe4000f8ec0ff */
[----:B------:R-:W-:Y:S02]  /*1410*/  UISETP.NE.AND UP3, UPT, UR23, 0x2, UPT ;  /* 0x000000021700788c */ /* 0x000fe4000bf65270 */
[----:B------:R-:W-:Y:S02]  /*1420*/  ULOP3.LUT UR22, UR22, 0x600, URZ, 0xc0, !UPT ;  /* 0x0000060016167892 */ /* 0x000fe4000f8ec0ff */
[----:B------:R-:W-:Y:S02]  /*1430*/  ULOP3.LUT UR44, UR44, 0x40, URZ, 0xc0, !UPT ;  /* 0x000000402c2c7892 */ /* 0x000fe4000f8ec0ff */
[----:B------:R-:W-:Y:S01]  /*1440*/  USHF.L.U32 UR21, UR11, UR21, URZ ;  /* 0x000000150b157299 */ /* 0x000fe200080006ff */
[----:B------:R-:W-:Y:S11]  /*1450*/  BRA.U !UP0, `(.L_x_19) ;  /* 0x0000000108d47547 */ /* 0x000ff6000b800000 */
[----:B------:R-:W2:Y:S01]  /*1460*/  LDCU.128 UR12, c[0x0][0xb10] ;  /* 0x00016200ff0c77ac */ /* 0x000ea20008000c00 */
[----:B------:R-:W3:Y:S01]  /*1470*/  LDCU UR6, c[0x0][0x370] ;  /* 0x00006e00ff0677ac */ /* 0x000ee20008000800 */
[----:B------:R-:W4:Y:S01]  /*1480*/  LDCU UR5, c[0x0][0x374] ;  /* 0x00006e80ff0577ac */ /* 0x000f220008000800 */
[----:B------:R-:W1:Y:S01]  /*1490*/  LDCU UR28, c[0x0][0xb0c] ;  /* 0x00016180ff1c77ac */ /* 0x000e620008000800 */
[----:B------:R-:W1:Y:S01]  /*14a0*/  LDCU UR7, c[0x0][0xb20] ;  /* 0x00016400ff0777ac */ /* 0x000e620008000800 */
[----:B------:R-:W1:Y:S01]  /*14b0*/  LDCU.64 UR8, c[0x0][0xb28] ;  /* 0x00016500ff0877ac */ /* 0x000e620008000a00 */
[----:B--2---:R-:W-:Y:S02]  /*14c0*/  UISETP.NE.AND UP0, UPT, UR14, 0x1, UPT ;  /* 0x000000010e00788c */ /* 0x004fe4000bf05270 */
[----:B----4-:R-:W-:Y:S02]  /*14d0*/  UIMAD.WIDE.U32 UR10, UR5, UR15, URZ ;  /* 0x0000000f050a72a5 */ /* 0x010fe4000f8e00ff */
[----:B---3--:R-:W-:-:S02]  /*14e0*/  UIMAD.WIDE.U32 UR18, UR6, UR12, URZ ;  /* 0x0000000c061272a5 */ /* 0x008fc4000f8e00ff */
[----:B-1----:R-:W-:Y:S02]  /*14f0*/  UISETP.NE.AND UP1, UPT, UR28, 0x1, UPT ;  /* 0x000000011c00788c */ /* 0x002fe4000bf25270 */
[----:B------:R-:W-:Y:S01]  /*1500*/  UISETP.NE.AND UP2, UPT, UR25, 0x1, UPT ;  /* 0x000000011900788c */ /* 0x000fe2000bf45270 */
[----:B------:R-:W-:Y:S02]  /*1510*/  UMOV UR10, UR11 ;  /* 0x0000000b000a7c82 */ /* 0x000fe40008000000 */
[----:B------:R-:W-:Y:S01]  /*1520*/  UMOV UR18, UR19 ;  /* 0x0000001300127c82 */ /* 0x000fe20008000000 */
[----:B------:R-:W-:Y:S02]  /*1530*/  @UP0 USHF.R.U32.HI UR5, URZ, UR7, UR10 ;  /* 0x00000007ff050299 */ /* 0x000fe4000801160a */
[----:B------:R-:W-:Y:S02]  /*1540*/  UIMAD.WIDE.U32 UR26, UR20, UR15, URZ ;  /* 0x0000000f141a72a5 */ /* 0x000fe4000f8e00ff */
[----:B------:R-:W-:-:S02]  /*1550*/  UIMAD.WIDE.U32 UR10, UR5, UR8, URZ ;  /* 0x00000008050a72a5 */ /* 0x000fc4000f8e00ff */
[----:B------:R-:W-:Y:S02]  /*1560*/  @UP1 USHF.R.U32.HI UR6, URZ, UR13, UR18 ;  /* 0x0000000dff061299 */ /* 0x000fe40008011612 */
[----:B------:R-:W-:Y:S02]  /*1570*/  UIMAD.WIDE.U32 UR16, UR24, UR12, URZ ;  /* 0x0000000c181072a5 */ /* 0x000fe4000f8e00ff */
[----:B------:R-:W-:Y:S01]  /*1580*/  UIMAD.WIDE.U32 UR18, UR6, UR8, URZ ;  /* 0x00000008061272a5 */ /* 0x000fe2000f8e00ff */
[----:B------:R-:W-:Y:S01]  /*1590*/  UMOV UR4, UR27 ;  /* 0x0000001b00047c82 */ /* 0x000fe20008000000 */
[----:B------:R-:W-:Y:S01]  /*15a0*/  UMOV UR10, UR11 ;  /* 0x0000000b000a7c82 */ /* 0x000fe20008000000 */
[----:B------:R-:W-:Y:S02]  /*15b0*/  USHF.R.U32.HI UR4, URZ, UR7, UR4 ;  /* 0x00000007ff047299 */ /* 0x000fe40008011604 */
[----:B------:R-:W-:Y:S02]  /*15c0*/  @UP2 USHF.R.U32.HI UR5, URZ, UR9, UR10 ;  /* 0x00000009ff052299 */ /* 0x000fe4000801160a */
[----:B------:R-:W-:Y:S01]  /*15d0*/  UMOV UR7, UR19 ;  /* 0x0000001300077c82 */ /* 0x000fe20008000000 */
[----:B------:R-:W-:Y:S01]  /*15e0*/  UMOV UR16, UR17 ;  /* 0x0000001100107c82 */ /* 0x000fe20008000000 */
[----:B------:R-:W-:-:S02]  /*15f0*/  @UP2 USHF.R.U32.HI UR6, URZ, UR9, UR7 ;  /* 0x00000009ff062299 */ /* 0x000fc40008011607 */
[----:B------:R-:W-:Y:S02]  /*1600*/  USHF.R.U32.HI UR13, URZ, UR13, UR16 ;  /* 0x0000000dff0d7299 */ /* 0x000fe40008011610 */
[----:B------:R-:W-:Y:S02]  /*1610*/  USEL UR4, UR20, UR4, !UP0 ;  /* 0x0000000414047287 */ /* 0x000fe4000c000000 */
[----:B------:R-:W-:Y:S02]  /*1620*/  UIMAD UR7, UR5, UR25, URZ ;  /* 0x00000019050772a4 */ /* 0x000fe4000f8e02ff */
[----:B------:R-:W-:Y:S02]  /*1630*/  USEL UR5, UR24, UR13, !UP1 ;  /* 0x0000000d18057287 */ /* 0x000fe4000c800000 */
[----:B------:R-:W-:Y:S02]  /*1640*/  UIMAD UR12, UR6, UR25, URZ ;  /* 0x00000019060c72a4 */ /* 0x000fe4000f8e02ff */
[----:B------:R-:W-:-:S02]  /*1650*/  UISETP.GE.AND UP0, UPT, UR4, UR7, UPT ;  /* 0x000000070400728c */ /* 0x000fc4000bf06270 */
[----:B------:R-:W-:Y:S02]  /*1660*/  UIMAD.WIDE.U32 UR10, UR4, UR8, URZ ;  /* 0x00000008040a72a5 */ /* 0x000fe4000f8e00ff */
[----:B------:R-:W-:Y:S02]  /*1670*/  UISETP.GE.OR UP0, UPT, UR5, UR12, UP0 ;  /* 0x0000000c0500728c */ /* 0x000fe40008706670 */
[----:B------:R-:W-:Y:S02]  /*1680*/  UIMAD.WIDE.U32 UR12, UR5, UR8, URZ ;  /* 0x00000008050c72a5 */ /* 0x000fe4000f8e00ff */
[----:B------:R-:W-:Y:S01]  /*1690*/  UIADD3 UR10, UPT, UPT, -UR4, URZ, URZ ;  /* 0x000000ff040a7290 */ /* 0x000fe2000fffe1ff */
[----:B------:R-:W-:Y:S01]  /*16a0*/  UMOV UR8, UR11 ;  /* 0x0000000b00087c82 */ /* 0x000fe20008000000 */
[----:B------:R-:W-:Y:S02]  /*16b0*/  UIADD3 UR11, UPT, UPT, -UR5, URZ, URZ ;  /* 0x000000ff050b7290 */ /* 0x000fe4000fffe1ff */
[----:B------:R-:W-:-:S03]  /*16c0*/  USHF.R.U32.HI UR8, URZ, UR9, UR8 ;  /* 0x00000009ff087299 */ /* 0x000fc60008011608 */
[----:B------:R-:W-:Y:S01]  /*16d0*/  @!UP0 UMOV UR7, UR13 ;  /* 0x0000000d00078c82 */ /* 0x000fe20008000000 */
[----:B------:R-:W-:Y:S02]  /*16e0*/  UIMAD UR20, UR14, UR10, UR20 ;  /* 0x0000000a0e1472a4 */ /* 0x000fe4000f8e0214 */
[----:B------:R-:W-:Y:S02]  /*16f0*/  USEL UR8, UR4, UR8, !UP2 ;  /* 0x0000000804087287 */ /* 0x000fe4000d000000 */
[----:B------:R-:W-:Y:S02]  /*1700*/  @!UP0 USHF.R.U32.HI UR7, URZ, UR9, UR7 ;  /* 0x00000009ff078299 */ /* 0x000fe40008011607 */
[----:B------:R-:W-:Y:S02]  /*1710*/  UIADD3 UR9, UPT, UPT, -UR8, URZ, URZ ;  /* 0x000000ff08097290 */ /* 0x000fe4000fffe1ff */
[----:B------:R-:W-:Y:S02]  /*1720*/  @!UP0 USEL UR7, UR5, UR7, !UP2 ;  /* 0x0000000705078287 */ /* 0x000fe4000d000000 */
[----:B------:R-:W-:-:S02]  /*1730*/  UIMAD UR9, UR25, UR9, UR4 ;  /* 0x00000009190972a4 */ /* 0x000fc4000f8e0204 */
[----:B------:R-:W-:Y:S02]  /*1740*/  @!UP0 UIADD3 UR8, UPT, UPT, UR8, -UR7, URZ ;  /* 0x8000000708088290 */ /* 0x000fe4000fffe0ff */
[----:B------:R-:W-:Y:S02]  /*1750*/  @!UP0 UIMAD UR6, UR9, UR6, UR7 ;  /* 0x00000006090682a4 */ /* 0x000fe4000f8e0207 */
[----:B------:R-:W-:Y:S02]  /*1760*/  @!UP0 UIMAD UR4, UR8, UR25, UR5 ;  /* 0x00000019080482a4 */ /* 0x000fe4000f8e0205 */
[----:B------:R-:W-:Y:S02]  /*1770*/  UIMAD UR24, UR28, UR11, UR24 ;  /* 0x0000000b1c1872a4 */ /* 0x000fe4000f8e0218 */
[----:B------:R-:W-:Y:S01]  /*1780*/  UIMAD UR20, UR4, UR14, UR20 ;  /* 0x0000000e041472a4 */ /* 0x000fe2000f8e0214 */
[----:B------:R-:W-:Y:S02]  /*1790*/  @!UP0 UMOV UR5, UR6 ;  /* 0x0000000600058c82 */ /* 0x000fe40008000000 */
[----:B------:R-:W-:-:S12]  /*17a0*/  UIMAD UR24, UR5, UR28, UR24 ;  /* 0x0000001c051872a4 */ /* 0x000fd8000f8e0218 */
.L_x_19:
[----:B------:R-:W-:-:S09]  /*17b0*/  UISETP.NE.AND UP0, UPT, UR29, 0x1, UPT ;  /* 0x000000011d00788c */ /* 0x000fd2000bf05270 */
[----:B------:R-:W-:Y:S05]  /*17c0*/  BRA.U UP0, `(.L_x_20) ;  /* 0x0000000100447547 */ /* 0x000fea000b800000 */
[----:B------:R-:W2:Y:S01]  /*17d0*/  LDCU.128 UR8, c[0x0][0xb10] ;  /* 0x00016200ff0877ac */ /* 0x000ea20008000c00 */
[----:B------:R-:W3:Y:S01]  /*17e0*/  LDCU UR12, c[0x0][0xb0c] ;  /* 0x00016180ff0c77ac */ /* 0x000ee20008000800 */
[----:B------:R-:W4:Y:S01]  /*17f0*/  LDCU UR13, c[0x0][0xb20] ;  /* 0x00016400ff0d77ac */ /* 0x000f220008000800 */
[----:B--2---:R-:W-:Y:S02]  /*1800*/  UIMAD.WIDE.U32 UR6, UR24, UR8, URZ ;  /* 0x00000008180672a5 */ /* 0x004fe4000f8e00ff */
[----:B------:R-:W-:Y:S02]  /*1810*/  UIMAD.WIDE.U32 UR4, UR20, UR11, URZ ;  /* 0x0000000b140472a5 */ /* 0x000fe4000f8e00ff */
[----:B---3--:R-:W-:Y:S02]  /*1820*/  UISETP.NE.AND UP1, UPT, UR12, 0x1, UPT ;  /* 0x000000010c00788c */ /* 0x008fe4000bf25270 */
[----:B------:R-:W-:Y:S01]  /*1830*/  UISETP.NE.AND UP0, UPT, UR10, 0x1, UPT ;  /* 0x000000010a00788c */ /* 0x000fe2000bf05270 */
[----:B------:R-:W-:-:S02]  /*1840*/  UMOV UR6, UR7 ;  /* 0x0000000700067c82 */ /* 0x000fc40008000000 */
[----:B------:R-:W-:Y:S01]  /*1850*/  UMOV UR4, UR5 ;  /* 0x0000000500047c82 */ /* 0x000fe20008000000 */
[----:B------:R-:W-:Y:S02]  /*1860*/  USHF.R.U32.HI UR6, URZ, UR9, UR6 ;  /* 0x00000009ff067299 */ /* 0x000fe40008011606 */
[----:B----4-:R-:W-:Y:S02]  /*1870*/  USHF.R.U32.HI UR4, URZ, UR13, UR4 ;  /* 0x0000000dff047299 */ /* 0x010fe40008011604 */
[----:B------:R-:W-:Y:S02]  /*1880*/  USEL UR5, UR24, UR6, !UP1 ;  /* 0x0000000618057287 */ /* 0x000fe4000c800000 */
[----:B------:R-:W-:-:S04]  /*1890*/  USEL UR4, UR20, UR4, !UP0 ;  /* 0x0000000414047287 */ /* 0x000fc8000c000000 */
[----:B------:R-:W-:Y:S02]  /*18a0*/  UIADD3 UR6, UPT, UPT, UR5, -UR4, URZ ;  /* 0x8000000405067290 */ /* 0x000fe4000fffe0ff */
[----:B------:R-:W-:Y:S02]  /*18b0*/  UIADD3 UR4, UPT, UPT, -UR5, UR4, URZ ;  /* 0x0000000405047290 */ /* 0x000fe4000fffe1ff */
[----:B------:R-:W-:Y:S02]  /*18c0*/  UIMAD UR20, UR6, UR10, UR20 ;  /* 0x0000000a061472a4 */ /* 0x000fe4000f8e0214 */
[----:B------:R-:W-:-:S12]  /*18d0*/  UIMAD UR24, UR4, UR12, UR24 ;  /* 0x0000000c041872a4 */ /* 0x000fd8000f8e0218 */
.L_x_20:
[----:B------:R-:W-:Y:S05]  /*18e0*/  BRA.U !UP6, `(.L_x_21) ;  /* 0x000000010e0c7547 */ /* 0x000fea000b800000 */
[----:B------:R-:W-:Y:S01]  /*18f0*/  UCGABAR_WAIT ;  /* 0x0000000000007dc7 */ /* 0x000fe20008000000 */
[----:B------:R-:W-:Y:S01]  /*1900*/  CCTL.IVALL ;  /* 0x00000000ff00798f */ /* 0x000fe20002000000 */
[----:B------:R-:W-:Y:S05]  /*1910*/  BRA `(.L_x_22) ;  /* 0x0000000000047947 */ /* 0x000fea0003800000 */
.L_x_21:
[----:B------:R-:W-:Y:S06]  /*1920*/  BAR.SYNC.DEFER_BLOCKING 0x0 ;  /* 0x0000000000007b1d */ /* 0x000fec0000010000 */
.L_x_22:
[----:B------:R-:W-:Y:S05]  /*1930*/  BRA.U UP3, `(.L_x_23) ;  /* 0x0000001503fc7547 */ /* 0x000fea000b800000 */
[----:B------:R-:W2:Y:S01]  /*1940*/  LDCU UR6, c[0x0][0x38c] ;  /* 0x00007180ff0677ac */ /* 0x000ea20008000800 */
[----:B------:R-:W-:Y:S01]  /*1950*/  PLOP3.LUT P1, PT, PT, PT, UP4, 0x80, 0x8 ;  /* 0x000000000008781c */ /* 0x000fe20003f2f048 */
[----:B------:R-:W-:Y:S01]  /*1960*/  IMAD.MOV.U32 R12, RZ, RZ, 0x1 ;  /* 0x00000001ff0c7424 */ /* 0x000fe200078e00ff */
[----:B------:R-:W-:Y:S02]  /*1970*/  ISETP.NE.AND P2, PT, R0, RZ, P3 ;  /* 0x000000ff0000720c */ /* 0x000fe40001f45270 */
[----:B------:R-:W-:Y:S02]  /*1980*/  CS2R R10, SRZ ;  /* 0x00000000000a7805 */ /* 0x000fe4000001ff00 */
[----:B------:R-:W-:Y:S01]  /*1990*/  PLOP3.LUT P1, PT, P1, PT, PT, 0x8, 0x80 ;  /* 0x000000000080781c */ /* 0x000fe20000f2e170 */
[----:B------:R-:W-:Y:S01]  /*19a0*/  IMAD.MOV.U32 R9, RZ, RZ, RZ ;  /* 0x000000ffff097224 */ /* 0x000fe200078e00ff */
[----:B------:R-:W3:Y:S01]  /*19b0*/  LDCU UR38, c[0x0][0x370] ;  /* 0x00006e00ff2677ac */ /* 0x000ee20008000800 */
[----:B------:R-:W-:Y:S01]  /*19c0*/  IMAD.MOV.U32 R8, RZ, RZ, 0x1 ;  /* 0x00000001ff087424 */ /* 0x000fe200078e00ff */
[----:B------:R-:W4:Y:S01]  /*19d0*/  LDCU.64 UR26, c[0x0][0x348] ;  /* 0x00006900ff1a77ac */ /* 0x000f220008000a00 */
[----:B------:R-:W-:Y:S01]  /*19e0*/  ULEA.HI UR42, UR22, UR44, URZ, 0x1b ;  /* 0x0000002c162a7291 */ /* 0x000fe2000f8fd8ff */
[----:B------:R-:W1:Y:S01]  /*19f0*/  LDCU UR37, c[0x0][0x374] ;  /* 0x00006e80ff2577ac */ /* 0x000e620008000800 */
[----:B--2---:R-:W-:-:S02]  /*1a00*/  UIADD3 UR5, UPT, UPT, UR6, 0x1f, URZ ;  /* 0x0000001f06057890 */ /* 0x004fc4000fffe0ff */
[----:B------:R-:W-:Y:S02]  /*1a10*/  UIADD3 UR48, UPT, UPT, UR6, 0x3e, URZ ;  /* 0x0000003e06307890 */ /* 0x000fe4000fffe0ff */
[----:B------:R-:W-:Y:S01]  /*1a20*/  USHF.R.S32.HI UR4, URZ, 0x1f, UR5 ;  /* 0x0000001fff047899 */ /* 0x000fe20008011405 */
[----:B------:R-:W-:-:S03]  /*1a30*/  UMOV UR7, URZ ;  /* 0x000000ff00077c82 */ /* 0x000fc60008000000 */
[----:B------:R-:W-:Y:S02]  /*1a40*/  ULEA.HI UR4, UR4, UR5, URZ, 0x5 ;  /* 0x0000000504047291 */ /* 0x000fe4000f8f28ff */
[----:B------:R-:W-:Y:S02]  /*1a50*/  UIADD3 UR5, UPT, UPT, UR6, -0x1, URZ ;  /* 0xffffffff06057890 */ /* 0x000fe4000fffe0ff */
[----:B------:R-:W-:Y:S02]  /*1a60*/  USHF.R.S32.HI UR40, URZ, 0x5, UR4 ;  /* 0x00000005ff287899 */ /* 0x000fe40008011404 */
[----:B------:R-:W-:Y:S02]  /*1a70*/  UISETP.GE.U32.AND UP1, UPT, UR5, -0x3f, UPT ;  /* 0xffffffc10500788c */ /* 0x000fe4000bf26070 */
[----:B------:R-:W-:-:S04]  /*1a80*/  UISETP.LT.U32.AND UP0, UPT, UR40, 0xc, UPT ;  /* 0x0000000c2800788c */ /* 0x000fc8000bf01070 */
[----:B------:R-:W-:Y:S02]  /*1a90*/  USEL UR39, UR40, 0xc, UP0 ;  /* 0x0000000c28277887 */ /* 0x000fe40008000000 */
[----:B------:R-:W-:Y:S02]  /*1aa0*/  UISETP.NE.AND UP0, UPT, UR23, URZ, UPT ;  /* 0x000000ff1700728c */ /* 0x000fe4000bf05270 */
[----:B------:R-:W-:Y:S02]  /*1ab0*/  UIADD3 UR4, UPT, UPT, UR39, -0x1, URZ ;  /* 0xffffffff27047890 */ /* 0x000fe4000fffe0ff */
[----:B------:R-:W-:Y:S02]  /*1ac0*/  @UP1 UIADD3 UR4, UPT, UPT, UR39, URZ, URZ ;  /* 0x000000ff27041290 */ /* 0x000fe4000fffe0ff */
[----:B------:R-:W-:Y:S02]  /*1ad0*/  USEL UR23, UR46, 0x2, UP0 ;  /* 0x000000022e177887 */ /* 0x000fe40008000000 */
[----:B------:R-:W-:-:S02]  /*1ae0*/  UIADD3 UR43, UPT, UPT, UR40, -UR39, URZ ;  /* 0x80000027282b7290 */ /* 0x000fc4000fffe0ff */
[----:B------:R-:W-:Y:S02]  /*1af0*/  UIADD3 UR25, UPT, UPT, UR4, 0x1, URZ ;  /* 0x0000000104197890 */ /* 0x000fe4000fffe0ff */
[----:B-1-34-:R-:W-:-:S12]  /*1b00*/  UIADD3 UR41, UPT, UPT, -UR4, URZ, URZ ;  /* 0x000000ff04297290 */ /* 0x01afd8000fffe1ff */
.L_x_43:
[----:B------:R-:W-:Y:S01]  /*1b10*/  UISETP.NE.AND UP0, UPT, UR47, URZ, UPT ;  /* 0x000000ff2f00728c */ /* 0x000fe2000bf05270 */
[----:B------:R-:W1:Y:S08]  /*1b20*/  S2UR UR47, SR_CgaCtaId ;  /* 0x00000000002f79c3 */ /* 0x000e700000008800 */
[----:B------:R-:W-:Y:S05]  /*1b30*/  BRA.U UP0, `(.L_x_24) ;  /* 0x0000000100347547 */ /* 0x000fea000b800000 */
[----:B------:R-:W2:Y:S01]  /*1b40*/  S2R R0, SR_CgaCtaId ;  /* 0x0000000000007919 */ /* 0x000ea20000008800 */
[----:B------:R-:W-:-:S04]  /*1b50*/  MOV R2, 0x400 ;  /* 0x0000040000027802 */ /* 0x000fc80000000f00 */
[----:B--2---:R-:W-:Y:S02]  /*1b60*/  LEA R0, R0, R2, 0x18 ;  /* 0x0000000200007211 */ /* 0x004fe400078ec0ff */
[----:B------:R-:W-:-:S03]  /*1b70*/  SHF.L.U32 R2, R8, 0x1f, RZ ;  /* 0x0000001f08027819 */ /* 0x000fc600000006ff */
[----:B------:R-:W-:-:S04]  /*1b80*/  IMAD R0, R9, 0x8, R0 ;  /* 0x0000000809007824 */ /* 0x000fc800078e0200 */
[----:B------:R-:W2:Y:S02]  /*1b90*/  SYNCS.PHASECHK.TRANS64.TRYWAIT P0, [R0+URZ+0x180], R2 ;  /* 0x00018002000075a7 */ /* 0x000ea400080011ff */
[----:B--2---:R-:W-:Y:S05]  /*1ba0*/  @!P0 BRA `(.L_x_25) ;  /* 0x0000007800cc8947 */ /* 0x004fea0003800000 */
.L_x_158:
[----:B------:R-:W-:Y:S01]  /*1bb0*/  VIADD R9, R9, 0x1 ;  /* 0x0000000109097836 */ /* 0x000fe20000000000 */
[----:B------:R2:W-:Y:S04]  /*1bc0*/  SYNCS.ARRIVE.TRANS64.A1T0 RZ, [R0+URZ+0x170], RZ ;  /* 0x000170ff00ff79a7 */ /* 0x0005e800081000ff */
[----:B------:R-:W-:-:S04]  /*1bd0*/  ISETP.NE.AND P0, PT, R9, 0x2, PT ;  /* 0x000000020900780c */ /* 0x000fc80003f05270 */
[----:B------:R-:W-:Y:S02]  /*1be0*/  SEL R9, R9, RZ, P0 ;  /* 0x000000ff09097207 */ /* 0x000fe40000000000 */
[----:B--2---:R-:W-:-:S04]  /*1bf0*/  SEL R0, RZ, 0x1, P0 ;  /* 0x00000001ff007807 */ /* 0x004fc80000000000 */
[----:B------:R-:W-:-:S07]  /*1c00*/  LOP3.LUT R8, R8, R0, RZ, 0x3c, !PT ;  /* 0x0000000008087212 */ /* 0x000fce00078e3cff */
.L_x_24:
[----:B------:R-:W-:Y:S01]  /*1c10*/  UMOV UR6, 0x400 ;  /* 0x0000040000067882 */ /* 0x000fe20000000000 */
[----:B------:R-:W-:Y:S01]  /*1c20*/  SHF.L.U32 R0, R12, 0x1f, RZ ;  /* 0x0000001f0c007819 */ /* 0x000fe200000006ff */
[----:B-1----:R-:W-:Y:S02]  /*1c30*/  ULEA UR6, UR47, UR6, 0x18 ;  /* 0x000000062f067291 */ /* 0x002fe4000f8ec0ff */
[----:B------:R-:W-:Y:S02]  /*1c40*/  UISETP.GE.U32.AND UP0, UPT, UR48, 0x3f, UPT ;  /* 0x0000003f3000788c */ /* 0x000fe4000bf06070 */
[----:B------:R-:W-:Y:S02]  /*1c50*/  ULEA UR4, UR7, UR6, 0x3 ;  /* 0x0000000607047291 */ /* 0x000fe4000f8e18ff */
[----:B------:R-:W-:Y:S01]  /*1c60*/  ULEA UR11, UR20, UR44, 0x7 ;  /* 0x0000002c140b7291 */ /* 0x000fe2000f8e38ff */
[----:B------:R-:W-:-:S06]  /*1c70*/  UMOV UR13, URZ ;  /* 0x000000ff000d7c82 */ /* 0x000fcc0008000000 */
[----:B------:R1:W2:Y:S01]  /*1c80*/  SYNCS.PHASECHK.TRANS64.TRYWAIT P0, [UR4+0x60], R0 ;  /* 0x00006000ff0075a7 */ /* 0x0002a20008001104 */
[----:B------:R-:W-:-:S04]  /*1c90*/  ULEA.HI UR4, UR24, UR24, URZ, 0x1 ;  /* 0x0000001818047291 */ /* 0x000fc8000f8f08ff */
[----:B------:R-:W-:-:S04]  /*1ca0*/  USHF.L.U32 UR4, UR4, 0x6, URZ ;  /* 0x0000000604047899 */ /* 0x000fc800080006ff */
[----:B------:R-:W-:-:S04]  /*1cb0*/  ULOP3.LUT UR35, UR4, 0xffffff80, URZ, 0xc0, !UPT ;  /* 0xffffff8004237892 */ /* 0x000fc8000f8ec0ff */
[----:B------:R-:W-:Y:S01]  /*1cc0*/  UIADD3 UR35, UPT, UPT, UR42, UR35, URZ ;  /* 0x000000232a237290 */ /* 0x000fe2000fffe0ff */
[----:B------:R-:W-:Y:S11]  /*1cd0*/  BRA.U !UP0, `(.L_x_26) ;  /* 0x0000000108c47547 */ /* 0x000ff6000b800000 */
[----:B------:R-:W-:Y:S01]  /*1ce0*/  UMOV UR16, UR41 ;  /* 0x0000002900107c82 */ /* 0x000fe20008000000 */
[----:B------:R-:W-:Y:S01]  /*1cf0*/  UMOV UR4, UR7 ;  /* 0x0000000700047c82 */ /* 0x000fe20008000000 */
[----:B------:R-:W-:-:S05]  /*1d00*/  UMOV UR34, URZ ;  /* 0x000000ff00227c82 */ /* 0x000fca0008000000 */
.L_x_32:
[----:B------:R-:W-:Y:S01]  /*1d10*/  ULEA UR33, UR4, UR6, 0x3 ;  /* 0x0000000604217291 */ /* 0x000fe2000f8e18ff */
[----:B------:R-:W-:Y:S01]  /*1d20*/  @P3 MOV R2, 0x8000 ;  /* 0x0000800000023802 */ /* 0x000fe20000000f00 */
[----:B--234-:R-:W-:Y:S10]  /*1d30*/  @P0 BRA `(.L_x_27) ;  /* 0x00000000000c0947 */ /* 0x01cff40003800000 */
[----:B------:R-:W-:-:S04]  /*1d40*/  SHF.L.U32 R3, R12, 0x1f, RZ ;  /* 0x0000001f0c037819 */ /* 0x000fc800000006ff */
[----:B------:R-:W2:Y:S02]  /*1d50*/  SYNCS.PHASECHK.TRANS64.TRYWAIT P0, [UR33+0x60], R3 ;  /* 0x00006003ff0075a7 */ /* 0x000ea40008001121 */
[----:B--2---:R-:W-:Y:S05]  /*1d60*/  @!P0 BRA `(.L_x_28) ;  /* 0x0000007800708947 */ /* 0x004fea0003800000 */
.L_x_27:
[----:B------:R2:W-:Y:S01]  /*1d70*/  @P3 SYNCS.ARRIVE.TRANS64 RZ, [UR33], R2 ;  /* 0x00000002ffff39a7 */ /* 0x0005e20008000021 */
[----:B------:R-:W-:Y:S02]  /*1d80*/  ULOP3.LUT UR5, UR23, 0x2, URZ, 0xfc, !UPT ;  /* 0x0000000217057892 */ /* 0x000fe4000f8efcff */
[----:B------:R-:W-:Y:S02]  /*1d90*/  UIADD3 UR16, UPT, UPT, UR16, 0x1, URZ ;  /* 0x0000000110107890 */ /* 0x000fe4000fffe0ff */
[----:B------:R-:W-:Y:S02]  /*1da0*/  UISETP.NE.AND UP0, UPT, UR5, 0x2, UPT ;  /* 0x000000020500788c */ /* 0x000fe4000bf05270 */
[----:B------:R-:W-:-:S07]  /*1db0*/  UISETP.NE.AND UP2, UPT, UR16, 0x1, UPT ;  /* 0x000000011000788c */ /* 0x000fce000bf45270 */
[----:B------:R-:W-:Y:S05]  /*1dc0*/  BRA.U UP0, `(.L_x_29) ;  /* 0x0000000100047547 */ /* 0x000fea000b800000 */
[----:B------:R-:W-:Y:S05]  /*1dd0*/  BPT.TRAP 0x1 ;  /* 0x000000040000795c */ /* 0x000fea0000300000 */
.L_x_29:
[----:B------:R-:W-:Y:S04]  /*1de0*/  BSSY.RECONVERGENT B0, `(.L_x_30) ;  /* 0x0000003000007945 */ /* 0x000fe80003800200 */
[----:B------:R-:W-:Y:S05]  /*1df0*/  @!P2 BRA `(.L_x_31) ;  /* 0x000000000004a947 */ /* 0x000fea0003800000 */
[----:B------:R-:W-:Y:S05]  /*1e00*/  BPT.TRAP 0x1 ;  /* 0x000000040000795c */ /* 0x000fea0000300000 */
.L_x_31:
[----:B------:R-:W-:Y:S05]  /*1e10*/  BSYNC.RECONVERGENT B0 ;  /* 0x0000000000007941 */ /* 0x000fea0003800200 */
.L_x_30:
[----:B------:R-:W-:Y:S02]  /*1e20*/  UIADD3 UR5, UPT, UPT, UR4, 0x1, URZ ;  /* 0x0000000104057890 */ /* 0x000fe4000fffe0ff */
[----:B------:R-:W-:Y:S02]  /*1e30*/  UIADD3 UR14, UP1, UPT, UR26, 0x80, URZ ;  /* 0x000000801a0e7890 */ /* 0x000fe4000ff3e0ff */
[----:B------:R-:W-:Y:S02]  /*1e40*/  UISETP.NE.AND UP0, UPT, UR5, 0xc, UPT ;  /* 0x0000000c0500788c */ /* 0x000fe4000bf05270 */
[----:B------:R-:W-:Y:S02]  /*1e50*/  ULOP3.LUT UR33, UR33, 0xfefffff8, URZ, 0xc0, !UPT ;  /* 0xfefffff821217892 */ /* 0x000fe4000f8ec0ff */
[----:B------:R-:W-:Y:S02]  /*1e60*/  USEL UR8, URZ, 0x1, UP0 ;  /* 0x00000001ff087887 */ /* 0x000fe40008000000 */
[----:B------:R-:W-:-:S02]  /*1e70*/  USEL UR7, UR5, URZ, UP0 ;  /* 0x000000ff05077287 */ /* 0x000fc40008000000 */
[----:B------:R-:W-:Y:S02]  /*1e80*/  UIADD3.X UR15, UPT, UPT, URZ, UR27, URZ, UP1, !UPT ;  /* 0x0000001bff0f7290 */ /* 0x000fe40008ffe4ff */
[----:B------:R-:W-:Y:S01]  /*1e90*/  ULEA UR5, UR7, UR6, 0x3 ;  /* 0x0000000607057291 */ /* 0x000fe2000f8e18ff */
[----:B------:R-:W-:Y:S01]  /*1ea0*/  LOP3.LUT R12, R12, UR8, RZ, 0x3c, !PT ;  /* 0x000000080c0c7c12 */ /* 0x000fe2000f8e3cff */
[----:B------:R-:W-:Y:S02]  /*1eb0*/  USHF.L.U32 UR8, UR4, 0xd, URZ ;  /* 0x0000000d04087899 */ /* 0x000fe400080006ff */
[----:B------:R-:W-:Y:S01]  /*1ec0*/  UIADD3 UR4, UP0, UPT, UR26, 0x180, URZ ;  /* 0x000001801a047890 */ /* 0x000fe2000ff1e0ff */
[----:B-1----:R-:W-:Y:S01]  /*1ed0*/  SHF.L.U32 R0, R12, 0x1f, RZ ;  /* 0x0000001f0c007819 */ /* 0x002fe200000006ff */
[----:B------:R-:W-:Y:S02]  /*1ee0*/  ULEA UR32, UR22, UR8, 0x2 ;  /* 0x0000000816207291 */ /* 0x000fe4000f8e10ff */
[----:B------:R-:W-:Y:S01]  /*1ef0*/  UPRMT UR13, URZ, 0x5410, UR21 ;  /* 0x00005410ff0d7896 */ /* 0x000fe20008000015 */
[----:B------:R3:W4:Y:S01]  /*1f00*/  SYNCS.PHASECHK.TRANS64.TRYWAIT P0, [UR5+0x60], R0 ;  /* 0x00006000ff0075a7 */ /* 0x0007220008001105 */
[----:B------:R-:W-:-:S02]  /*1f10*/  UIADD3 UR32, UPT, UPT, UR6, 0x8400, UR32 ;  /* 0x0000840006207890 */ /* 0x000fc4000fffe020 */
[----:B------:R-:W-:Y:S02]  /*1f20*/  UIADD3 UR8, UPT, UPT, UR6, 0x20400, UR8 ;  /* 0x0002040006087890 */ /* 0x000fe4000fffe008 */
[----:B------:R-:W-:Y:S01]  /*1f30*/  UIADD3.X UR5, UPT, UPT, URZ, UR27, URZ, UP0, !UPT ;  /* 0x0000001bff057290 */ /* 0x000fe200087fe4ff */
[----:B------:R-:W-:Y:S01]  /*1f40*/  UMOV UR18, 0x0 ;  /* 0x0000000000127882 */ /* 0x000fe20000000000 */
[----:B------:R-:W-:Y:S01]  /*1f50*/  UMOV UR19, 0x10000000 ;  /* 0x1000000000137882 */ /* 0x000fe20000000000 */
[----:B------:R-:W-:Y:S01]  /*1f60*/  UMOV UR10, UR34 ;  /* 0x00000022000a7c82 */ /* 0x000fe20008000000 */
[----:B------:R-:W-:Y:S01]  /*1f70*/  UMOV UR12, UR36 ;  /* 0x00000024000c7c82 */ /* 0x000fe20008000000 */
[----:B------:R-:W-:Y:S01]  /*1f80*/  UMOV UR9, UR33 ;  /* 0x0000002100097c82 */ /* 0x000fe20008000000 */
[----:B------:R1:W-:Y:S03]  /*1f90*/  UTMALDG.3D.MULTICAST.2CTA [UR32], [UR14], UR13, desc[UR18] ;  /* 0x000012200e0073b4 */ /* 0x0003e6000821180d */
[----:B------:R2:W-:Y:S01]  /*1fa0*/  UTMALDG.3D.2CTA [UR8], [UR4], desc[UR18] ;  /* 0x00001208040075b4 */ /* 0x0005e20008211000 */
[----:B-1----:R-:W-:Y:S01]  /*1fb0*/  UIADD3 UR34, UPT, UPT, UR34, 0x20, URZ ;  /* 0x0000002022227890 */ /* 0x002fe2000fffe0ff */
[----:B------:R-:W-:Y:S01]  /*1fc0*/  UMOV UR13, UR25 ;  /* 0x00000019000d7c82 */ /* 0x000fe20008000000 */
[----:B--2---:R-:W-:Y:S01]  /*1fd0*/  UMOV UR4, UR7 ;  /* 0x0000000700047c82 */ /* 0x004fe20008000000 */
[----:B------:R-:W-:Y:S09]  /*1fe0*/  BRA.U UP2, `(.L_x_32) ;  /* 0xfffffffd02487547 */ /* 0x000ff2000b83ffff */
.L_x_26:
[----:B------:R-:W-:Y:S01]  /*1ff0*/  ULEA UR4, UR7, UR6, 0x3 ;  /* 0x0000000607047291 */ /* 0x000fe2000f8e18ff */
[----:B-1-3--:R-:W-:Y:S01]  /*2000*/  SHF.L.U32 R0, R12, 0x1f, RZ ;  /* 0x0000001f0c007819 */ /* 0x00afe200000006ff */
[----:B------:R-:W-:Y:S01]  /*2010*/  @!P1 SYNCS.ARRIVE.TRANS64.A1T0 RZ, [UR6+0x108], RZ ;  /* 0x000108ffffff99a7 */ /* 0x000fe20008100006 */
[----:B------:R-:W-:-:S06]  /*2020*/  UISETP.GT.AND UP0, UPT, UR40, UR39, UPT ;  /* 0x000000272800728c */ /* 0x000fcc000bf04270 */
[----:B--2-4-:R1:W2:Y:S03]  /*2030*/  SYNCS.PHASECHK.TRANS64.TRYWAIT P0, [UR4+0x60], R0 ;  /* 0x00006000ff0075a7 */ /* 0x0142a60008001104 */
[----:B------:R-:W-:Y:S05]  /*2040*/  BRA.U !UP0, `(.L_x_33) ;  /* 0x0000000108c47547 */ /* 0x000fea000b800000 */
[----:B------:R-:W-:Y:S01]  /*2050*/  UIADD3 UR24, UPT, UPT, UR43, UR13, URZ ;  /* 0x0000000d2b187290 */ /* 0x000fe2000fffe0ff */
[----:B------:R-:W-:-:S11]  /*2060*/  UMOV UR4, UR7 ;  /* 0x0000000700047c82 */ /* 0x000fd60008000000 */
.L_x_39:
[----:B------:R-:W-:Y:S01]  /*2070*/  ULEA UR17, UR4, UR6, 0x3 ;  /* 0x0000000604117291 */ /* 0x000fe2000f8e18ff */
[----:B--2---:R-:W-:Y:S01]  /*2080*/  @P3 MOV R2, 0x8000 ;  /* 0x0000800000023802 */ /* 0x004fe20000000f00 */
[----:B--2-4-:R-:W-:Y:S10]  /*2090*/  @P0 BRA `(.L_x_34) ;  /* 0x00000000000c0947 */ /* 0x014ff40003800000 */
[----:B------:R-:W-:-:S04]  /*20a0*/  SHF.L.U32 R3, R12, 0x1f, RZ ;  /* 0x0000001f0c037819 */ /* 0x000fc800000006ff */
[----:B------:R-:W2:Y:S02]  /*20b0*/  SYNCS.PHASECHK.TRANS64.TRYWAIT P0, [UR17+0x60], R3 ;  /* 0x00006003ff0075a7 */ /* 0x000ea40008001111 */
[----:B--2---:R-:W-:Y:S05]  /*20c0*/  @!P0 BRA `(.L_x_35) ;  /* 0x0000007400b08947 */ /* 0x004fea0003800000 */
.L_x_34:
[----:B------:R2:W-:Y:S01]  /*20d0*/  @P3 SYNCS.ARRIVE.TRANS64 RZ, [UR17], R2 ;  /* 0x00000002ffff39a7 */ /* 0x0005e20008000011 */
[----:B------:R-:W-:-:S04]  /*20e0*/  ULOP3.LUT UR5, UR23, 0x2, URZ, 0xfc, !UPT ;  /* 0x0000000217057892 */ /* 0x000fc8000f8efcff */
[----:B------:R-:W-:-:S09]  /*20f0*/  UISETP.NE.AND UP0, UPT, UR5, 0x2, UPT ;  /* 0x000000020500788c */ /* 0x000fd2000bf05270 */
[----:B------:R-:W-:Y:S05]  /*2100*/  BRA.U UP0, `(.L_x_36) ;  /* 0x0000000100047547 */ /* 0x000fea000b800000 */
[----:B------:R-:W-:Y:S05]  /*2110*/  BPT.TRAP 0x1 ;  /* 0x000000040000795c */ /* 0x000fea0000300000 */
.L_x_36:
[----:B------:R-:W-:Y:S04]  /*2120*/  BSSY.RECONVERGENT B0, `(.L_x_37) ;  /* 0x0000003000007945 */ /* 0x000fe80003800200 */
[----:B------:R-:W-:Y:S05]  /*2130*/  @!P2 BRA `(.L_x_38) ;  /* 0x000000000004a947 */ /* 0x000fea0003800000 */
[----:B------:R-:W-:Y:S05]  /*2140*/  BPT.TRAP 0x1 ;  /* 0x000000040000795c */ /* 0x000fea0000300000 */
.L_x_38:
[----:B------:R-:W-:Y:S05]  /*2150*/  BSYNC.RECONVERGENT B0 ;  /* 0x0000000000007941 */ /* 0x000fea0003800200 */
.L_x_37:
[----:B------:R-:W-:Y:S02]  /*2160*/  UIADD3 UR5, UPT, UPT, UR4, 0x1, URZ ;  /* 0x0000000104057890 */ /* 0x000fe4000fffe0ff */
[----:B------:R-:W-:Y:S02]  /*2170*/  USHF.L.U32 UR18, UR13, 0x5, URZ ;  /* 0x000000050d127899 */ /* 0x000fe400080006ff */
[----:B------:R-:W-:Y:S02]  /*2180*/  UISETP.NE.AND UP0, UPT, UR5, 0xc, UPT ;  /* 0x0000000c0500788c */ /* 0x000fe4000bf05270 */
[----:B------:R-:W-:Y:S02]  /*2190*/  ULOP3.LUT UR17, UR17, 0xfefffff8, URZ, 0xc0, !UPT ;  /* 0xfefffff811117892 */ /* 0x000fe4000f8ec0ff */
[----:B------:R-:W-:Y:S02]  /*21a0*/  USEL UR8, URZ, 0x1, UP0 ;  /* 0x00000001ff087887 */ /* 0x000fe40008000000 */
[----:B------:R-:W-:-:S02]  /*21b0*/  USEL UR7, UR5, URZ, UP0 ;  /* 0x000000ff05077287 */ /* 0x000fc40008000000 */
[----:B------:R-:W-:Y:S02]  /*21c0*/  UIADD3 UR14, UP0, UPT, UR26, 0x180, URZ ;  /* 0x000001801a0e7890 */ /* 0x000fe4000ff1e0ff */
        /* <DEDUP_REMOVED lines=9> */
[----:B------:R-:W-:Y:S02]  /*2260*/  UIADD3.X UR5, UPT, UPT, URZ, UR27, URZ, UP1, !UPT ;  /* 0x0000001bff057290 */ /* 0x000fe40008ffe4ff */
[----:B------:R-:W-:Y:S02]  /*2270*/  UIADD3 UR8, UPT, UPT, UR6, 0x20400, UR8 ;  /* 0x0002040006087890 */ /* 0x000fe4000fffe008 */
[----:B------:R-:W-:Y:S01]  /*2280*/  UIADD3.X UR15, UPT, UPT, URZ, UR27, URZ, UP0, !UPT ;  /* 0x0000001bff0f7290 */ /* 0x000fe200087fe4ff */
[----:B------:R-:W-:Y:S01]  /*2290*/  UMOV UR28, 0x0 ;  /* 0x00000000001c7882 */ /* 0x000fe20000000000 */
[----:B------:R-:W-:Y:S01]  /*22a0*/  UMOV UR29, 0x10000000 ;  /* 0x10000000001d7882 */ /* 0x000fe20000000000 */
[----:B------:R-:W-:Y:S01]  /*22b0*/  UMOV UR19, UR35 ;  /* 0x0000002300137c82 */ /* 0x000fe20008000000 */
[----:B------:R-:W-:Y:S01]  /*22c0*/  UMOV UR20, UR36 ;  /* 0x0000002400147c82 */ /* 0x000fe20008000000 */
[----:B------:R-:W-:Y:S01]  /*22d0*/  UMOV UR12, UR36 ;  /* 0x00000024000c7c82 */ /* 0x000fe20008000000 */
[----:B------:R1:W-:Y:S01]  /*22e0*/  UTMALDG.3D.MULTICAST.2CTA [UR16], [UR4], UR10, desc[UR28] ;  /* 0x00001c10040073b4 */ /* 0x0003e2000821180a */
[----:B------:R-:W-:Y:S01]  /*22f0*/  UMOV UR9, UR17 ;  /* 0x0000001100097c82 */ /* 0x000fe20008000000 */
[----:B------:R-:W-:-:S04]  /*2300*/  UIADD3 UR13, UPT, UPT, UR13, 0x1, URZ ;  /* 0x000000010d0d7890 */ /* 0x000fc8000fffe0ff */
[----:B------:R-:W-:Y:S01]  /*2310*/  UISETP.NE.AND UP0, UPT, UR13, UR24, UPT ;  /* 0x000000180d00728c */ /* 0x000fe2000bf05270 */
[----:B-1----:R-:W-:Y:S01]  /*2320*/  UMOV UR10, UR18 ;  /* 0x00000012000a7c82 */ /* 0x002fe20008000000 */
[----:B------:R-:W-:Y:S01]  /*2330*/  UMOV UR4, UR7 ;  /* 0x0000000700047c82 */ /* 0x000fe20008000000 */
[----:B------:R3:W-:Y:S06]  /*2340*/  UTMALDG.3D.2CTA [UR8], [UR14], desc[UR28] ;  /* 0x00001c080e0075b4 */ /* 0x0007ec0008211000 */
[----:B---3--:R-:W-:Y:S05]  /*2350*/  BRA.U UP0, `(.L_x_39) ;  /* 0xfffffffd00447547 */ /* 0x008fea000b83ffff */
.L_x_33:
[C---:B------:R-:W-:Y:S01]  /*2360*/  LEA R3, R11.reuse, UR6, 0x3 ;  /* 0x000000060b037c11 */ /* 0x040fe2000f8e18ff */
[----:B------:R-:W-:Y:S01]  /*2370*/  NOP ;  /* 0x0000000000007918 */ /* 0x000fe20000000000 */
[----:B-1----:R-:W-:Y:S02]  /*2380*/  SHF.L.U32 R0, R10, 0x1f, RZ ;  /* 0x0000001f0a007819 */ /* 0x002fe400000006ff */
[----:B------:R-:W-:Y:S02]  /*2390*/  LEA R4, R11, UR6, 0x4 ;  /* 0x000000060b047c11 */ /* 0x000fe4000f8e20ff */
[----:B--2-4-:R-:W1:Y:S02]  /*23a0*/  SYNCS.PHASECHK.TRANS64.TRYWAIT P0, [R3+URZ+0x110], R0 ;  /* 0x00011000030075a7 */ /* 0x014e6400080011ff */
[----:B-1----:R-:W-:Y:S05]  /*23b0*/  @!P0 BRA `(.L_x_40) ;  /* 0x00000074000c8947 */ /* 0x002fea0003800000 */
.L_x_161:
[----:B------:R-:W2:Y:S01]  /*23c0*/  LDS.128 R4, [R4+0x1a0] ;  /* 0x0001a00004047984 */ /* 0x000ea20000000c00 */
[----:B------:R-:W-:Y:S01]  /*23d0*/  UISETP.GE.AND UP0, UPT, UR45, 0x1, UPT ;  /* 0x000000012d00788c */ /* 0x000fe2000bf06270 */
[----:B------:R-:W-:Y:S01]  /*23e0*/  @!PT LDS RZ, [RZ] ;  /* 0x00000000fffff984 */ /* 0x000fe20000000800 */
[----:B------:R-:W-:Y:S01]  /*23f0*/  @!PT LDS RZ, [RZ] ;  /* 0x00000000fffff984 */ /* 0x000fe20000000800 */
[----:B------:R-:W-:Y:S01]  /*2400*/  @!PT LDS RZ, [RZ] ;  /* 0x00000000fffff984 */ /* 0x000fe20000000800 */
[----:B------:R-:W-:Y:S01]  /*2410*/  @!PT LDS RZ, [RZ] ;  /* 0x00000000fffff984 */ /* 0x000fe20000000800 */
[----:B------:R3:W-:Y:S06]  /*2420*/  MEMBAR.ALL.CTA ;  /* 0x0000000000007992 */ /* 0x0007ec0000008000 */
[----:B---3--:R-:W3:Y:S01]  /*2430*/  FENCE.VIEW.ASYNC.S ;  /* 0x00000000000073c6 */ /* 0x008ee20000000000 */
[----:B--2---:R-:W-:-:S13]  /*2440*/  LOP3.LUT P0, RZ, R6, 0x1, RZ, 0xc0, !PT ;  /* 0x0000000106ff7812 */ /* 0x004fda000780c0ff */
[----:B---3--:R-:W-:Y:S01]  /*2450*/  VOTEU.ANY UP1, P0 ;  /* 0x0000000000ff7886 */ /* 0x008fe20000020100 */
[----:B------:R-:W-:-:S13]  /*2460*/  PLOP3.LUT P0, PT, PT, PT, UP1, 0x80, 0x8 ;  /* 0x000000000008781c */ /* 0x000fda0003f0f018 */
[----:B-1----:R-:W-:Y:S02]  /*2470*/  @P0 LOP3.LUT R0, R5, 0xffff, RZ, 0xc0, !PT ;  /* 0x0000ffff05000812 */ /* 0x002fe400078ec0ff */
[----:B------:R-:W-:Y:S02]  /*2480*/  @P0 MOV R2, R4 ;  /* 0x0000000400020202 */ /* 0x000fe40000000f00 */
[----:B------:R-:W-:Y:S01]  /*2490*/  @P0 R2UR UR5, R0 ;  /* 0x00000000000502ca */ /* 0x000fe200000e0000 */
[----:B------:R-:W-:Y:S01]  /*24a0*/  VIADD R0, R3, 0x120 ;  /* 0x0000012003007836 */ /* 0x000fe20000000000 */
[----:B------:R-:W-:Y:S02]  /*24b0*/  @P0 SHF.R.U32.HI R4, RZ, 0x10, R5 ;  /* 0x00000010ff040819 */ /* 0x000fe40000011605 */
[----:B------:R-:W-:Y:S02]  /*24c0*/  @P0 R2UR UR8, R2 ;  /* 0x00000000020802ca */ /* 0x000fe400000e0000 */
[----:B------:R-:W-:-:S02]  /*24d0*/  PRMT R0, RZ, 0x654, R0 ;  /* 0x00000654ff007816 */ /* 0x000fc40000000000 */
[----:B------:R-:W-:Y:S02]  /*24e0*/  @P0 R2UR UR4, R4 ;  /* 0x00000000040402ca */ /* 0x000fe400000e0000 */
[----:B------:R1:W-:Y:S03]  /*24f0*/  SYNCS.ARRIVE.TRANS64.RED.A1T0 RZ, [R0+URZ], RZ ;  /* 0x000000ff00ff79a7 */ /* 0x0003e600081004ff */
[----:B------:R-:W-:-:S04]  /*2500*/  @UP1 UMOV UR30, UR5 ;  /* 0x00000005001e1c82 */ /* 0x000fc80008000000 */
[----:B------:R-:W-:-:S04]  /*2510*/  @UP1 UMOV UR31, UR8 ;  /* 0x00000008001f1c82 */ /* 0x000fc80008000000 */
[----:B------:R-:W-:Y:S01]  /*2520*/  @UP1 UMOV UR36, UR4 ;  /* 0x0000000400241c82 */ /* 0x000fe20008000000 */
[----:B------:R-:W-:Y:S05]  /*2530*/  BRA.U !UP0, `(.L_x_41) ;  /* 0x0000000108d47547 */ /* 0x000fea000b800000 */
[----:B------:R-:W2:Y:S01]  /*2540*/  LDCU.128 UR12, c[0x0][0xb10] ;  /* 0x00016200ff0c77ac */ /* 0x000ea20008000c00 */
[----:B------:R-:W3:Y:S01]  /*2550*/  LDCU UR24, c[0x0][0xb20] ;  /* 0x00016400ff1877ac */ /* 0x000ee20008000800 */
[----:B------:R-:W4:Y:S01]  /*2560*/  LDCU UR20, c[0x0][0xb0c] ;  /* 0x00016180ff1477ac */ /* 0x000f220008000800 */
[----:B------:R-:W1:Y:S01]  /*2570*/  LDCU.64 UR10, c[0x0][0xb28] ;  /* 0x00016500ff0a77ac */ /* 0x000e620008000a00 */
[----:B------:R-:W-:Y:S02]  /*2580*/  UISETP.NE.AND UP3, UPT, UR45, 0x1, UPT ;  /* 0x000000012d00788c */ /* 0x000fe4000bf65270 */
[----:B--2---:R-:W-:Y:S02]  /*2590*/  UIMAD.WIDE.U32 UR8, UR37, UR15, URZ ;  /* 0x0000000f250872a5 */ /* 0x004fe4000f8e00ff */
[----:B------:R-:W-:Y:S02]  /*25a0*/  UIMAD.WIDE.U32 UR4, UR38, UR12, URZ ;  /* 0x0000000c260472a5 */ /* 0x000fe4000f8e00ff */
[----:B------:R-:W-:-:S02]  /*25b0*/  UISETP.NE.AND UP0, UPT, UR14, 0x1, UPT ;  /* 0x000000010e00788c */ /* 0x000fc4000bf05270 */
[----:B------:R-:W-:Y:S01]  /*25c0*/  UIMAD.WIDE.U32 UR28, UR30, UR15, URZ ;  /* 0x0000000f1e1c72a5 */ /* 0x000fe2000f8e00ff */
[----:B------:R-:W-:Y:S02]  /*25d0*/  UMOV UR8, UR9 ;  /* 0x0000000900087c82 */ /* 0x000fe40008000000 */
[----:B------:R-:W-:Y:S01]  /*25e0*/  UMOV UR4, UR5 ;  /* 0x0000000500047c82 */ /* 0x000fe20008000000 */
[----:B---3--:R-:W-:Y:S02]  /*25f0*/  USHF.R.U32.HI UR8, URZ, UR24, UR8 ;  /* 0x00000018ff087299 */ /* 0x008fe40008011608 */
[----:B----4-:R-:W-:Y:S02]  /*2600*/  UISETP.NE.AND UP2, UPT, UR20, 0x1, UPT ;  /* 0x000000011400788c */ /* 0x010fe4000bf45270 */
[----:B------:R-:W-:Y:S02]  /*2610*/  USHF.R.U32.HI UR4, URZ, UR13, UR4 ;  /* 0x0000000dff047299 */ /* 0x000fe40008011604 */
[----:B------:R-:W-:-:S02]  /*2620*/  USEL UR5, UR37, UR8, !UP0 ;  /* 0x0000000825057287 */ /* 0x000fc4000c000000 */
[----:B------:R-:W-:Y:S02]  /*2630*/  USEL UR8, UR38, UR4, !UP2 ;  /* 0x0000000426087287 */ /* 0x000fe4000d000000 */
[----:B-1----:R-:W-:Y:S01]  /*2640*/  UIMAD.WIDE.U32 UR16, UR5, UR10, URZ ;  /* 0x0000000a051072a5 */ /* 0x002fe2000f8e00ff */
[----:B------:R-:W-:Y:S01]  /*2650*/  UMOV UR4, UR29 ;  /* 0x0000001d00047c82 */ /* 0x000fe20008000000 */
[----:B------:R-:W-:Y:S02]  /*2660*/  UIMAD.WIDE.U32 UR18, UR31, UR12, URZ ;  /* 0x0000000c1f1272a5 */ /* 0x000fe4000f8e00ff */
[----:B------:R-:W-:-:S03]  /*2670*/  UIMAD.WIDE.U32 UR28, UR8, UR10, URZ ;  /* 0x0000000a081c72a5 */ /* 0x000fc6000f8e00ff */
[----:B------:R-:W-:Y:S01]  /*2680*/  UMOV UR16, UR17 ;  /* 0x0000001100107c82 */ /* 0x000fe20008000000 */
[----:B------:R-:W-:Y:S02]  /*2690*/  USHF.R.U32.HI UR4, URZ, UR24, UR4 ;  /* 0x00000018ff047299 */ /* 0x000fe40008011604 */
[----:B------:R-:W-:Y:S01]  /*26a0*/  @UP3 USHF.R.U32.HI UR5, URZ, UR11, UR16 ;  /* 0x0000000bff053299 */ /* 0x000fe20008011610 */
[----:B------:R-:W-:Y:S01]  /*26b0*/  UMOV UR18, UR19 ;  /* 0x0000001300127c82 */ /* 0x000fe20008000000 */
[----:B------:R-:W-:Y:S01]  /*26c0*/  UMOV UR28, UR29 ;  /* 0x0000001d001c7c82 */ /* 0x000fe20008000000 */
[----:B------:R-:W-:Y:S02]  /*26d0*/  USHF.R.U32.HI UR13, URZ, UR13, UR18 ;  /* 0x0000000dff0d7299 */ /* 0x000fe40008011612 */
[----:B------:R-:W-:Y:S02]  /*26e0*/  USEL UR4, UR30, UR4, !UP0 ;  /* 0x000000041e047287 */ /* 0x000fe4000c000000 */
[----:B------:R-:W-:-:S02]  /*26f0*/  @UP3 USHF.R.U32.HI UR8, URZ, UR11, UR28 ;  /* 0x0000000bff083299 */ /* 0x000fc4000801161c */
[----:B------:R-:W-:Y:S02]  /*2700*/  UIMAD UR9, UR45, UR5, URZ ;  /* 0x000000052d0972a4 */ /* 0x000fe4000f8e02ff */
[----:B------:R-:W-:Y:S02]  /*2710*/  USEL UR5, UR31, UR13, !UP2 ;  /* 0x0000000d1f057287 */ /* 0x000fe4000d000000 */
[----:B------:R-:W-:Y:S02]  /*2720*/  UIMAD UR12, UR45, UR8, URZ ;  /* 0x000000082d0c72a4 */ /* 0x000fe4000f8e02ff */
[----:B------:R-:W-:Y:S02]  /*2730*/  UISETP.GE.AND UP0, UPT, UR4, UR9, UPT ;  /* 0x000000090400728c */ /* 0x000fe4000bf06270 */
[----:B------:R-:W-:Y:S02]  /*2740*/  UIMAD.WIDE.U32 UR16, UR4, UR10, URZ ;  /* 0x0000000a041072a5 */ /* 0x000fe4000f8e00ff */
[----:B------:R-:W-:-:S02]  /*2750*/  UISETP.GE.OR UP0, UPT, UR5, UR12, UP0 ;  /* 0x0000000c0500728c */ /* 0x000fc40008706670 */
        /* <DEDUP_REMOVED lines=19> */
.L_x_41:
[----:B------:R-:W2:Y:S02]  /*2890*/  LDCU UR4, c[0x0][0xb30] ;  /* 0x00016600ff0477ac */ /* 0x000ea40008000800 */
[----:B--2---:R-:W-:-:S09]  /*28a0*/  UISETP.NE.AND UP0, UPT, UR4, 0x1, UPT ;  /* 0x000000010400788c */ /* 0x004fd2000bf05270 */
        /* <DEDUP_REMOVED lines=18> */
.L_x_42:
[----:B------:R-:W-:Y:S01]  /*29d0*/  VIADD R11, R11, 0x1 ;  /* 0x000000010b0b7836 */ /* 0x000fe20000000000 */
[----:B------:R-:W-:Y:S01]  /*29e0*/  R2UR UR4, R58 ;  /* 0x000000003a0472ca */ /* 0x000fe200000e0000 */
[----:B------:R-:W-:Y:S01]  /*29f0*/  UIADD3 UR20, UPT, UPT, UR30, UR63, URZ ;  /* 0x0000003f1e147290 */ /* 0x000fe2000fffe0ff */
[----:B------:R-:W-:Y:S02]  /*2a00*/  PLOP3.LUT P1, PT, PT, PT, PT, 0x80, 0x8 ;  /* 0x000000000008781c */ /* 0x000fe40003f2f070 */
[----:B------:R-:W-:-:S04]  /*2a10*/  ISETP.NE.AND P0, PT, R11, 0x2, PT ;  /* 0x000000020b00780c */ /* 0x000fc80003f05270 */
[----:B-1----:R-:W-:Y:S02]  /*2a20*/  SEL R0, RZ, 0x1, P0 ;  /* 0x00000001ff007807 */ /* 0x002fe40000000000 */
[----:B------:R-:W-:Y:S02]  /*2a30*/  SEL R11, R11, RZ, P0 ;  /* 0x000000ff0b0b7207 */ /* 0x000fe40000000000 */
[----:B------:R-:W-:Y:S01]  /*2a40*/  LOP3.LUT R10, R10, R0, RZ, 0x3c, !PT ;  /* 0x000000000a0a7212 */ /* 0x000fe200078e3cff */
[----:B------:R-:W-:Y:S01]  /*2a50*/  UIADD3 UR24, UPT, UPT, UR31, UR4, URZ ;  /* 0x000000041f187290 */ /* 0x000fe2000fffe0ff */
[----:B------:R-:W-:Y:S11]  /*2a60*/  BRA.U UP1, `(.L_x_43) ;  /* 0xfffffff101287547 */ /* 0x000ff6000b83ffff */
[----:B------:R-:W-:Y:S01]  /*2a70*/  UIADD3 UR8, UPT, UPT, UR6, 0x60, URZ ;  /* 0x0000006006087890 */ /* 0x000fe2000fffe0ff */
[----:B------:R-:W-:-:S03]  /*2a80*/  SHF.L.U32 R2, R12, 0x1f, RZ ;  /* 0x0000001f0c027819 */ /* 0x000fc600000006ff */
[----:B------:R-:W-:-:S09]  /*2a90*/  ULEA UR4, UR7, UR8, 0x3 ;  /* 0x0000000807047291 */ /* 0x000fd2000f8e18ff */
[----:B------:R-:W1:Y:S02]  /*2aa0*/  SYNCS.PHASECHK.TRANS64.TRYWAIT P0, [UR4], R2 ;  /* 0x00000002ff0075a7 */ /* 0x000e640008001104 */
[----:B-1----:R-:W-:Y:S05]  /*2ab0*/  @!P0 BRA `(.L_x_44) ;  /* 0x0000006c00608947 */ /* 0x002fea0003800000 */
.L_x_163:
[----:B------:R-:W-:-:S04]  /*2ac0*/  UIADD3 UR4, UPT, UPT, UR7, 0x1, URZ ;  /* 0x0000000107047890 */ /* 0x000fc8000fffe0ff */
[----:B------:R-:W-:-:S04]  /*2ad0*/  UISETP.NE.AND UP0, UPT, UR4, 0xc, UPT ;  /* 0x0000000c0400788c */ /* 0x000fc8000bf05270 */
[----:B------:R-:W-:Y:S02]  /*2ae0*/  USEL UR6, URZ, 0x1, UP0 ;  /* 0x00000001ff067887 */ /* 0x000fe40008000000 */
[----:B------:R-:W-:-:S04]  /*2af0*/  USEL UR4, UR4, URZ, UP0 ;  /* 0x000000ff04047287 */ /* 0x000fc80008000000 */
[----:B------:R-:W-:Y:S01]  /*2b00*/  ULEA UR5, UR4, UR8, 0x3 ;  /* 0x0000000804057291 */ /* 0x000fe2000f8e18ff */
[----:B-1----:R-:W-:-:S04]  /*2b10*/  LOP3.LUT R2, R12, UR6, RZ, 0x3c, !PT ;  /* 0x000000060c027c12 */ /* 0x002fc8000f8e3cff */
[----:B------:R-:W-:-:S04]  /*2b20*/  SHF.L.U32 R3, R2, 0x1f, RZ ;  /* 0x0000001f02037819 */ /* 0x000fc800000006ff */
[----:B------:R-:W1:Y:S02]  /*2b30*/  SYNCS.PHASECHK.TRANS64.TRYWAIT P0, [UR5], R3 ;  /* 0x00000003ff0075a7 */ /* 0x000e640008001105 */
[----:B-1----:R-:W-:Y:S05]  /*2b40*/  @!P0 BRA `(.L_x_45) ;  /* 0x0000006c00548947 */ /* 0x002fea0003800000 */
.L_x_165:
[----:B------:R-:W-:-:S04]  /*2b50*/  UIADD3 UR4, UPT, UPT, UR4, 0x1, URZ ;  /* 0x0000000104047890 */ /* 0x000fc8000fffe0ff */
[----:B------:R-:W-:-:S04]  /*2b60*/  UISETP.NE.AND UP0, UPT, UR4, 0xc, UPT ;  /* 0x0000000c0400788c */ /* 0x000fc8000bf05270 */
[----:B------:R-:W-:Y:S02]  /*2b70*/  USEL UR6, URZ, 0x1, UP0 ;  /* 0x00000001ff067887 */ /* 0x000fe40008000000 */
[----:B------:R-:W-:-:S04]  /*2b80*/  USEL UR4, UR4, URZ, UP0 ;  /* 0x000000ff04047287 */ /* 0x000fc80008000000 */
[----:B------:R-:W-:Y:S01]  /*2b90*/  ULEA UR5, UR4, UR8, 0x3 ;  /* 0x0000000804057291 */ /* 0x000fe2000f8e18ff */
[----:B------:R-:W-:-:S04]  /*2ba0*/  LOP3.LUT R2, R2, UR6, RZ, 0x3c, !PT ;  /* 0x0000000602027c12 */ /* 0x000fc8000f8e3cff */
[----:B-1----:R-:W-:-:S04]  /*2bb0*/  SHF.L.U32 R3, R2, 0x1f, RZ ;  /* 0x0000001f02037819 */ /* 0x002fc800000006ff */
[----:B------:R-:W1:Y:S02]  /*2bc0*/  SYNCS.PHASECHK.TRANS64.TRYWAIT P0, [UR5], R3 ;  /* 0x00000003ff0075a7 */ /* 0x000e640008001105 */
[----:B-1----:R-:W-:Y:S05]  /*2bd0*/  @!P0 BRA `(.L_x_46) ;  /* 0x0000006c00488947 */ /* 0x002fea0003800000 */
.L_x_167:
        /* <DEDUP_REMOVED lines=9> */
.L_x_169:
        /* <DEDUP_REMOVED lines=9> */
.L_x_171:
        /* <DEDUP_REMOVED lines=9> */
.L_x_173:
        /* <DEDUP_REMOVED lines=9> */
.L_x_175:
        /* <DEDUP_REMOVED lines=9> */
.L_x_177:
        /* <DEDUP_REMOVED lines=9> */
.L_x_179:
        /* <DEDUP_REMOVED lines=9> */
.L_x_181:
        /* <DEDUP_REMOVED lines=9> */
.L_x_183:
[----:B------:R-:W-:-:S04]  /*3060*/  UIADD3 UR4, UPT, UPT, UR4, 0x1, URZ ;  /* 0x0000000104047890 */ /* 0x000fc8000fffe0ff */
[----:B------:R-:W-:-:S04]  /*3070*/  UISETP.NE.AND UP0, UPT, UR4, 0xc, UPT ;  /* 0x0000000c0400788c */ /* 0x000fc8000bf05270 */
[----:B------:R-:W-:Y:S02]  /*3080*/  USEL UR5, URZ, 0x1, UP0 ;  /* 0x00000001ff057887 */ /* 0x000fe40008000000 */
[----:B------:R-:W-:-:S04]  /*3090*/  USEL UR4, UR4, URZ, UP0 ;  /* 0x000000ff04047287 */ /* 0x000fc80008000000 */
[----:B------:R-:W-:Y:S01]  /*30a0*/  ULEA UR4, UR4, UR8, 0x3 ;  /* 0x0000000804047291 */ /* 0x000fe2000f8e18ff */
[----:B------:R-:W-:-:S04]  /*30b0*/  LOP3.LUT R2, R2, UR5, RZ, 0x3c, !PT ;  /* 0x0000000502027c12 */ /* 0x000fc8000f8e3cff */
[----:B------:R-:W-:Y:S01]  /*30c0*/  SHF.L.U32 R2, R2, 0x1f, RZ ;  /* 0x0000001f02027819 */ /* 0x000fe200000006ff */
[----:B-1----:R-:W-:-:S07]  /*30d0*/  IMAD.U32 R0, RZ, RZ, UR4 ;  /* 0x00000004ff007e24 */ /* 0x002fce000f8e00ff */
.L_x_55:
[----:B-1----:R1:W2:Y:S02]  /*30e0*/  SYNCS.PHASECHK.TRANS64.TRYWAIT P0, [R0+URZ], R2 ;  /* 0x00000002000075a7 */ /* 0x0022a400080011ff */
[----:B--2---:R-:W-:Y:S05]  /*30f0*/  @!P0 NANOSLEEP.SYNCS 0x989680 ;  /* 0x009896800000895d */ /* 0x004fea0003900000 */
[----:B------:R-:W2:Y:S02]  /*3100*/  @!P0 SYNCS.PHASECHK.TRANS64 P0, [R0+URZ], R2 ;  /* 0x00000002000085a7 */ /* 0x000ea400080010ff */
[----:B--2---:R-:W-:Y:S05]  /*3110*/  @P0 EXIT ;  /* 0x000000000000094d */ /* 0x004fea0003800000 */
[----:B------:R-:W-:Y:S05]  /*3120*/  BRA `(.L_x_55) ;  /* 0xfffffffc00ec7947 */ /* 0x000fea000383ffff */
.L_x_23:
[----:B------:R-:W-:-:S04]  /*3130*/  UISETP.NE.AND UP0, UPT, UR47, URZ, UPT ;  /* 0x000000ff2f00728c */ /* 0x000fc8000bf05270 */
[----:B------:R-:W-:-:S09]  /*3140*/  UISETP.NE.OR UP0, UPT, UR23, 0x1, UP0 ;  /* 0x000000011700788c */ /* 0x000fd20008705670 */
[----:B------:R-:W-:Y:S05]  /*3150*/  BRA.U UP0, `(.L_x_56) ;  /* 0x0000000500487547 */ /* 0x000fea000b800000 */
[----:B------:R-:W-:Y:S01]  /*3160*/  ISETP.GE.U32.AND P2, PT, R0, 0x8, PT ;  /* 0x000000080000780c */ /* 0x000fe20003f46070 */
[----:B------:R-:W-:Y:S01]  /*3170*/  IMAD.MOV.U32 R12, RZ, RZ, 0x1 ;  /* 0x00000001ff0c7424 */ /* 0x000fe200078e00ff */
[----:B------:R-:W-:Y:S02]  /*3180*/  CS2R R10, SRZ ;  /* 0x00000000000a7805 */ /* 0x000fe4000001ff00 */
[----:B------:R-:W-:Y:S01]  /*3190*/  CS2R R8, SRZ ;  /* 0x0000000000087805 */ /* 0x000fe2000001ff00 */
[----:B------:R-:W-:Y:S01]  /*31a0*/  UMOV UR6, 0x400 ;  /* 0x0000040000067882 */ /* 0x000fe20000000000 */
[----:B------:R-:W-:Y:S01]  /*31b0*/  UMOV UR5, URZ ;  /* 0x000000ff00057c82 */ /* 0x000fe20008000000 */
[----:B------:R-:W-:-:S12]  /*31c0*/  ULEA UR6, UR47, UR6, 0x18 ;  /* 0x000000062f067291 */ /* 0x000fd8000f8ec0ff */
.L_x_60:
[----:B------:R-:W-:Y:S02]  /*31d0*/  LEA R2, R8, UR6, 0x3 ;  /* 0x0000000608027c11 */ /* 0x000fe4000f8e18ff */
[----:B------:R-:W-:-:S03]  /*31e0*/  SHF.L.U32 R4, R9, 0x1f, RZ ;  /* 0x0000001f09047819 */ /* 0x000fc600000006ff */
[----:B------:R-:W-:Y:S01]  /*31f0*/  VIADD R5, R2, 0x180 ;  /* 0x0000018002057836 */ /* 0x000fe20000000000 */
[----:B------:R-:W2:Y:S02]  /*3200*/  SYNCS.PHASECHK.TRANS64.TRYWAIT P0, [R2+URZ+0x170], R4 ;  /* 0x00017004020075a7 */ /* 0x000ea400080011ff */
[----:B--2---:R-:W-:Y:S05]  /*3210*/  @!P0 BRA `(.L_x_57) ;  /* 0x0000006800908947 */ /* 0x004fea0003800000 */
.L_x_184:
[----:B------:R-:W-:Y:S01]  /*3220*/  ULEA UR4, UR5, UR6, 0x3 ;  /* 0x0000000605047291 */ /* 0x000fe2000f8e18ff */
[----:B--2---:R-:W-:Y:S01]  /*3230*/  PRMT R2, RZ, 0x654, R5 ;  /* 0x00000654ff027816 */ /* 0x004fe20000000005 */
[----:B------:R-:W-:Y:S01]  /*3240*/  @!P2 IMAD.MOV.U32 R4, RZ, RZ, 0x10 ;  /* 0x00000010ff04a424 */ /* 0x000fe200078e00ff */
[----:B------:R-:W-:Y:S01]  /*3250*/  SHF.L.U32 R5, R12, 0x1f, RZ ;  /* 0x0000001f0c057819 */ /* 0x000fe200000006ff */
[----:B------:R-:W-:Y:S01]  /*3260*/  UIADD3 UR7, UPT, UPT, UR4, 0x110, URZ ;  /* 0x0000011004077890 */ /* 0x000fe2000fffe0ff */
[----:B------:R2:W-:Y:S05]  /*3270*/  SYNCS.ARRIVE.TRANS64.RED.A1T0 RZ, [R2+URZ], RZ ;  /* 0x000000ff02ff79a7 */ /* 0x0005ea00081004ff */
[----:B------:R-:W-:Y:S01]  /*3280*/  IMAD.U32 R6, RZ, RZ, UR7 ;  /* 0x00000007ff067e24 */ /* 0x000fe2000f8e00ff */
[----:B------:R-:W3:Y:S04]  /*3290*/  SYNCS.PHASECHK.TRANS64.TRYWAIT P0, [UR4+0x120], R5 ;  /* 0x00012005ff0075a7 */ /* 0x000ee80008001104 */
[----:B------:R-:W-:Y:S01]  /*32a0*/  PRMT R6, R0, 0x654, R6 ;  /* 0x0000065400067816 */ /* 0x000fe20000000006 */
[----:B--23--:R-:W-:Y:S06]  /*32b0*/  @!P0 BRA `(.L_x_58) ;  /* 0x00000068007c8947 */ /* 0x00cfec0003800000 */
.L_x_186:
[----:B------:R-:W-:Y:S01]  /*32c0*/  ULEA UR8, UR5, UR6, 0x4 ;  /* 0x0000000605087291 */ /* 0x000fe2000f8e20ff */
[----:B------:R-:W-:Y:S01]  /*32d0*/  SEL R3, R6, R3, !P2 ;  /* 0x0000000306037207 */ /* 0x000fe20005000000 */
[----:B------:R-:W-:Y:S01]  /*32e0*/  UIADD3 UR9, UPT, UPT, UR4, 0x110, URZ ;  /* 0x0000011004097890 */ /* 0x000fe2000fffe0ff */
[----:B--2---:R-:W-:Y:S01]  /*32f0*/  LEA R2, R11, UR6, 0x3 ;  /* 0x000000060b027c11 */ /* 0x004fe2000f8e18ff */
[----:B------:R-:W-:Y:S01]  /*3300*/  UIADD3 UR8, UPT, UPT, UR8, 0x1a0, URZ ;  /* 0x000001a008087890 */ /* 0x000fe2000fffe0ff */
[----:B------:R2:W-:Y:S01]  /*3310*/  @!P2 SYNCS.ARRIVE.TRANS64.RED RZ, [R3+URZ], R4 ;  /* 0x0000000403ffa9a7 */ /* 0x0005e200080004ff */
[----:B------:R-:W-:Y:S01]  /*3320*/  UIADD3 UR4, UPT, UPT, UR5, 0x1, URZ ;  /* 0x0000000105047890 */ /* 0x000fe2000fffe0ff */
[----:B------:R-:W-:-:S03]  /*3330*/  VIADD R8, R8, 0x1 ;  /* 0x0000000108087836 */ /* 0x000fc60000000000 */
[----:B------:R-:W-:Y:S02]  /*3340*/  UISETP.NE.AND UP0, UPT, UR4, 0x2, UPT ;  /* 0x000000020400788c */ /* 0x000fe4000bf05270 */
[----:B------:R-:W-:Y:S01]  /*3350*/  ISETP.NE.AND P0, PT, R8, 0x2, PT ;  /* 0x000000020800780c */ /* 0x000fe20003f05270 */
[----:B------:R-:W-:Y:S06]  /*3360*/  UGETNEXTWORKID.BROADCAST [UR8], [UR9] ;  /* 0x00000000080073ca */ /* 0x000fec0008000100 */
[----:B------:R-:W-:Y:S02]  /*3370*/  USEL UR7, URZ, 0x1, UP0 ;  /* 0x00000001ff077887 */ /* 0x000fe40008000000 */
[----:B------:R-:W-:-:S04]  /*3380*/  USEL UR5, UR4, URZ, UP0 ;  /* 0x000000ff04057287 */ /* 0x000fc80008000000 */
[----:B------:R-:W-:Y:S02]  /*3390*/  LOP3.LUT R12, R12, UR7, RZ, 0x3c, !PT ;  /* 0x000000070c0c7c12 */ /* 0x000fe4000f8e3cff */
[----:B--2---:R-:W-:-:S04]  /*33a0*/  SHF.L.U32 R4, R10, 0x1f, RZ ;  /* 0x0000001f0a047819 */ /* 0x004fc800000006ff */
[----:B------:R-:W2:Y:S02]  /*33b0*/  SYNCS.PHASECHK.TRANS64.TRYWAIT P1, [R2+URZ+0x110], R4 ;  /* 0x00011004020075a7 */ /* 0x000ea400080211ff */
[----:B--2---:R-:W-:Y:S05]  /*33c0*/  @!P1 BRA `(.L_x_59) ;  /* 0x0000006800509947 */ /* 0x004fea0003800000 */
.L_x_187:
[C---:B--2---:R-:W-:Y:S01]  /*33d0*/  LEA R4, R11.reuse, UR6, 0x4 ;  /* 0x000000060b047c11 */ /* 0x044fe2000f8e20ff */
[----:B------:R-:W-:Y:S01]  /*33e0*/  VIADD R2, R2, 0x120 ;  /* 0x0000012002027836 */ /* 0x000fe20000000000 */
[----:B------:R-:W-:Y:S01]  /*33f0*/  SEL R8, R8, RZ, P0 ;  /* 0x000000ff08087207 */ /* 0x000fe20000000000 */
[----:B------:R-:W-:-:S03]  /*3400*/  VIADD R11, R11, 0x1 ;  /* 0x000000010b0b7836 */ /* 0x000fc60000000000 */
[----:B------:R-:W2:Y:S01]  /*3410*/  LDS.128 R4, [R4+0x1a0] ;  /* 0x0001a00004047984 */ /* 0x000ea20000000c00 */
[----:B------:R-:W-:Y:S02]  /*3420*/  PRMT R2, RZ, 0x654, R2 ;  /* 0x00000654ff027816 */ /* 0x000fe40000000002 */
[C---:B------:R-:W-:Y:S01]  /*3430*/  ISETP.NE.AND P1, PT, R11.reuse, 0x2, PT ;  /* 0x000000020b00780c */ /* 0x040fe20003f25270 */
[----:B------:R-:W-:Y:S01]  /*3440*/  @!PT LDS RZ, [RZ] ;  /* 0x00000000fffff984 */ /* 0x000fe20000000800 */
[----:B------:R-:W-:Y:S01]  /*3450*/  @!PT LDS RZ, [RZ] ;  /* 0x00000000fffff984 */ /* 0x000fe20000000800 */
[----:B------:R-:W-:Y:S01]  /*3460*/  @!PT LDS RZ, [RZ] ;  /* 0x00000000fffff984 */ /* 0x000fe20000000800 */
[----:B------:R-:W-:Y:S01]  /*3470*/  @!PT LDS RZ, [RZ] ;  /* 0x00000000fffff984 */ /* 0x000fe20000000800 */
[----:B------:R3:W-:Y:S06]  /*3480*/  MEMBAR.ALL.CTA ;  /* 0x0000000000007992 */ /* 0x0007ec0000008000 */
[----:B---3--:R-:W3:Y:S01]  /*3490*/  FENCE.VIEW.ASYNC.S ;  /* 0x00000000000073c6 */ /* 0x008ee20000000000 */
[----:B------:R-:W-:Y:S01]  /*34a0*/  SEL R11, R11, RZ, P1 ;  /* 0x000000ff0b0b7207 */ /* 0x000fe20000800000 */
[----:B---3--:R3:W-:Y:S01]  /*34b0*/  SYNCS.ARRIVE.TRANS64.RED.A1T0 RZ, [R2+URZ], RZ ;  /* 0x000000ff02ff79a7 */ /* 0x0087e200081004ff */
[----:B--2---:R-:W-:-:S02]  /*34c0*/  LOP3.LUT P3, RZ, R6, 0x1, RZ, 0xc0, !PT ;  /* 0x0000000106ff7812 */ /* 0x004fc4000786c0ff */
[----:B------:R-:W-:-:S04]  /*34d0*/  SEL R4, RZ, 0x1, P1 ;  /* 0x00000001ff047807 */ /* 0x000fc80000800000 */
[----:B------:R-:W-:Y:S02]  /*34e0*/  LOP3.LUT R10, R10, R4, RZ, 0x3c, !PT ;  /* 0x000000040a0a7212 */ /* 0x000fe400078e3cff */
[----:B---3--:R-:W-:-:S04]  /*34f0*/  SEL R2, RZ, 0x1, P0 ;  /* 0x00000001ff027807 */ /* 0x008fc80000000000 */
[----:B------:R-:W-:Y:S01]  /*3500*/  LOP3.LUT R9, R9, R2, RZ, 0x3c, !PT ;  /* 0x0000000209097212 */ /* 0x000fe200078e3cff */
[----:B------:R-:W-:Y:S06]  /*3510*/  @P3 BRA `(.L_x_60) ;  /* 0xfffffffc002c3947 */ /* 0x000fec000383ffff */
[----:B------:R-:W-:Y:S01]  /*3520*/  ULEA UR4, UR5, UR6, 0x3 ;  /* 0x0000000605047291 */ /* 0x000fe2000f8e18ff */
[----:B------:R-:W-:-:S08]  /*3530*/  SHF.L.U32 R2, R12, 0x1f, RZ ;  /* 0x0000001f0c027819 */ /* 0x000fd000000006ff */
[----:B------:R-:W2:Y:S02]  /*3540*/  SYNCS.PHASECHK.TRANS64 P0, [UR4+0x120], R2 ;  /* 0x00012002ff0075a7 */ /* 0x000ea40008001004 */
[----:B--2---:R-:W-:Y:S05]  /*3550*/  @P0 BRA `(.L_x_61) ;  /* 0x0000000000080947 */ /* 0x004fea0003800000 */
[----:B------:R-:W2:Y:S02]  /*3560*/  SYNCS.PHASECHK.TRANS64.TRYWAIT P0, [UR4+0x120], R2 ;  /* 0x00012002ff0075a7 */ /* 0x000ea40008001104 */
[----:B--2---:R-:W-:Y:S05]  /*3570*/  @!P0 BRA `(.L_x_62) ;  /* 0x0000006400f88947 */ /* 0x004fea0003800000 */
.L_x_61:
[----:B------:R-:W-:-:S04]  /*3580*/  UIADD3 UR7, UPT, UPT, UR5, 0x1, URZ ;  /* 0x0000000105077890 */ /* 0x000fc8000fffe0ff */
[----:B------:R-:W-:-:S04]  /*3590*/  UISETP.NE.AND UP0, UPT, UR7, 0x2, UPT ;  /* 0x000000020700788c */ /* 0x000fc8000bf05270 */
[----:B------:R-:W-:Y:S02]  /*35a0*/  USEL UR8, URZ, 0x1, UP0 ;  /* 0x00000001ff087887 */ /* 0x000fe40008000000 */
[----:B------:R-:W-:-:S04]  /*35b0*/  USEL UR7, UR7, URZ, UP0 ;  /* 0x000000ff07077287 */ /* 0x000fc80008000000 */
[----:B------:R-:W-:Y:S01]  /*35c0*/  ULEA UR7, UR7, UR6, 0x3 ;  /* 0x0000000607077291 */ /* 0x000fe2000f8e18ff */
[----:B--2---:R-:W-:-:S04]  /*35d0*/  LOP3.LUT R2, R12, UR8, RZ, 0x3c, !PT ;  /* 0x000000080c027c12 */ /* 0x004fc8000f8e3cff */
[----:B------:R-:W-:-:S04]  /*35e0*/  SHF.L.U32 R0, R2, 0x1f, RZ ;  /* 0x0000001f02007819 */ /* 0x000fc800000006ff */
[----:B------:R-:W2:Y:S02]  /*35f0*/  SYNCS.PHASECHK.TRANS64 P0, [UR7+0x120], R0 ;  /* 0x00012000ff0075a7 */ /* 0x000ea40008001007 */
[----:B-12---:R-:W-:Y:S05]  /*3600*/  @P0 EXIT ;  /* 0x000000000000094d */ /* 0x006fea0003800000 */
[----:B------:R-:W-:Y:S02]  /*3610*/  SHF.L.U32 R2, R2, 0x1f, RZ ;  /* 0x0000001f02027819 */ /* 0x000fe400000006ff */
[----:B------:R-:W-:-:S07]  /*3620*/  MOV R0, UR7 ;  /* 0x0000000700007c02 */ /* 0x000fce0008000f00 */
.L_x_63:
[----:B-1----:R1:W2:Y:S02]  /*3630*/  SYNCS.PHASECHK.TRANS64.TRYWAIT P0, [R0+URZ+0x120], R2 ;  /* 0x00012002000075a7 */ /* 0x0022a400080011ff */
[----:B--2---:R-:W-:Y:S05]  /*3640*/  @!P0 NANOSLEEP.SYNCS 0x989680 ;  /* 0x009896800000895d */ /* 0x004fea0003900000 */
[----:B------:R-:W2:Y:S02]  /*3650*/  @!P0 SYNCS.PHASECHK.TRANS64 P0, [R0+URZ+0x120], R2 ;  /* 0x00012002000085a7 */ /* 0x000ea400080010ff */
[----:B--2---:R-:W-:Y:S05]  /*3660*/  @P0 EXIT ;  /* 0x000000000000094d */ /* 0x004fea0003800000 */
[----:B------:R-:W-:Y:S05]  /*3670*/  BRA `(.L_x_63) ;  /* 0xfffffffc00ec7947 */ /* 0x000fea000383ffff */
.L_x_56:
[----:B------:R-:W-:Y:S05]  /*3680*/  BRA.U UP5, `(.L_x_64) ;  /* 0x0000001105d87547 */ /* 0x000fea000b800000 */
[----:B------:R-:W-:Y:S01]  /*3690*/  UMOV UR4, 0x40 ;  /* 0x0000004000047882 */ /* 0x000fe20000000000 */
[----:B------:R-:W-:Y:S01]  /*36a0*/  NOP ;  /* 0x0000000000007918 */ /* 0x000fe20000000000 */
[----:B------:R-:W-:Y:S01]  /*36b0*/  ULEA UR5, UR47, UR4, 0x18 ;  /* 0x000000042f057291 */ /* 0x000fe2000f8ec0ff */
[----:B------:R-:W-:Y:S02]  /*36c0*/  UMOV UR6, 0x400 ;  /* 0x0000040000067882 */ /* 0x000fe40000000000 */
[----:B------:R-:W-:-:S06]  /*36d0*/  ULEA UR6, UR47, UR6, 0x18 ;  /* 0x000000062f067291 */ /* 0x000fcc000f8ec0ff */
[----:B------:R-:W2:Y:S02]  /*36e0*/  LDS.U8 R0, [UR5+0x1c] ;  /* 0x00001c05ff007984 */ /* 0x000ea40008000000 */
[----:B--2---:R-:W-:-:S13]  /*36f0*/  ISETP.NE.AND P0, PT, R0, RZ, PT ;  /* 0x000000ff0000720c */ /* 0x004fda0003f05270 */
[----:B------:R-:W-:Y:S05]  /*3700*/  @P0 BRA `(.L_x_65) ;  /* 0x0000000400080947 */ /* 0x000fea0003800000 */
[----:B------:R-:W-:Y:S02]  /*3710*/  UISETP.NE.U32.AND UP1, UPT, UR48, 0x1, UPT ;  /* 0x000000013000788c */ /* 0x000fe4000bf25070 */
[----:B------:R-:W-:-:S07]  /*3720*/  UIADD3 UR7, UPT, UPT, UR5, 0x8, URZ ;  /* 0x0000000805077890 */ /* 0x000fce000fffe0ff */
[----:B------:R-:W-:Y:S05]  /*3730*/  BRA.U !UP1, `(.L_x_66) ;  /* 0x00000001099c7547 */ /* 0x000fea000b800000 */
[----:B------:R-:W-:Y:S01]  /*3740*/  ELECT P0, URZ, PT ;  /* 0x0000000000ff782f */ /* 0x000fe20003800000 */
[----:B------:R-:W-:-:S12]  /*3750*/  BSSY B0, `(.L_x_66) ;  /* 0x0000025000007945 */ /* 0x000fd80003800000 */
[----:B------:R-:W-:Y:S05]  /*3760*/  @!P0 BRA `(.L_x_67) ;  /* 0x00000000008c8947 */ /* 0x000fea0003800000 */
[----:B------:R-:W-:-:S05]  /*3770*/  UMOV UR4, 0x10 ;  /* 0x0000001000047882 */ /* 0x000fca0000000000 */
[----:B------:R-:W-:Y:S04]  /*3780*/  DEPBAR.LE SB2, 0x36 ;  /* 0x0000ad800000791a */ /* 0x000fe80000000000 */
[----:B------:R-:W2:Y:S02]  /*3790*/  UTCATOMSWS.2CTA.FIND_AND_SET.ALIGN UP0, UR4, UR4 ;  /* 0x00000004000475e3 */ /* 0x000ea40008200800 */
[----:B--2---:R-:W-:Y:S01]  /*37a0*/  MOV R10, UR4 ;  /* 0x00000004000a7c02 */ /* 0x004fe20008000f00 */
[----:B------:R-:W-:Y:S06]  /*37b0*/  BRA.U UP0, `(.L_x_68) ;  /* 0x0000000100187547 */ /* 0x000fec000b800000 */
.L_x_69:
[----:B------:R-:W-:Y:S05]  /*37c0*/  NANOSLEEP 0x64 ;  /* 0x000000640000795d */ /* 0x000fea0003800000 */
[----:B------:R-:W-:-:S05]  /*37d0*/  UMOV UR4, 0x10 ;  /* 0x0000001000047882 */ /* 0x000fca0000000000 */
[----:B------:R-:W-:Y:S04]  /*37e0*/  DEPBAR.LE SB2, 0x36 ;  /* 0x0000ad800000791a */ /* 0x000fe80000000000 */
[----:B------:R-:W2:Y:S02]  /*37f0*/  UTCATOMSWS.2CTA.FIND_AND_SET.ALIGN UP0, UR4, UR4 ;  /* 0x00000004000475e3 */ /* 0x000ea40008200800 */
[----:B--2---:R-:W-:Y:S01]  /*3800*/  MOV R10, UR4 ;  /* 0x00000004000a7c02 */ /* 0x004fe20008000f00 */
[----:B------:R-:W-:Y:S05]  /*3810*/  BRA.U !UP0, `(.L_x_69) ;  /* 0xfffffffd08e87547 */ /* 0x000fea000b83ffff */
.L_x_68:
[----:B------:R-:W2:Y:S01]  /*3820*/  LDS R6, [UR5+0x10] ;  /* 0x00001005ff067984 */ /* 0x000ea20008000800 */
[----:B------:R-:W-:Y:S01]  /*3830*/  IMAD.U32 R0, RZ, RZ, UR6 ;  /* 0x00000006ff007e24 */ /* 0x000fe2000f8e00ff */
[----:B------:R-:W-:-:S03]  /*3840*/  MOV R4, UR49 ;  /* 0x0000003100047c02 */ /* 0x000fc60008000f00 */
[----:B------:R-:W-:Y:S01]  /*3850*/  VIADD R0, R0, 0x1c0 ;  /* 0x000001c000007836 */ /* 0x000fe20000000000 */
[----:B--2---:R-:W-:-:S04]  /*3860*/  SHF.L.U32 R6, R6, 0x1f, RZ ;  /* 0x0000001f06067819 */ /* 0x004fc800000006ff */
[----:B------:R-:W2:Y:S02]  /*3870*/  SYNCS.PHASECHK.TRANS64.TRYWAIT P0, [UR5+0x8], R6 ;  /* 0x00000806ff0075a7 */ /* 0x000ea40008001105 */
[----:B--2---:R-:W-:Y:S05]  /*3880*/  @P0 BRA `(.L_x_70) ;  /* 0x0000000000080947 */ /* 0x004fea0003800000 */
[----:B------:R-:W2:Y:S02]  /*3890*/  SYNCS.PHASECHK.TRANS64.TRYWAIT P0, [UR5+0x8], R6 ;  /* 0x00000806ff0075a7 */ /* 0x000ea40008001105 */
[----:B--2---:R-:W-:Y:S05]  /*38a0*/  @!P0 BRA `(.L_x_71) ;  /* 0x0000006400448947 */ /* 0x004fea0003800000 */
.L_x_70:
[----:B------:R-:W-:Y:S01]  /*38b0*/  PRMT R4, R4, 0x654, R0 ;  /* 0x0000065404047816 */ /* 0x000fe20000000000 */
[----:B------:R-:W-:Y:S01]  /*38c0*/  HFMA2 R0, -RZ, RZ, 0, 5.9604644775390625e-08 ;  /* 0x00000001ff007431 */ /* 0x000fe200000001ff */
[----:B------:R-:W-:Y:S01]  /*38d0*/  UPRMT UR4, UR49, 0x654, UR7 ;  /* 0x0000065431047896 */ /* 0x000fe20008000007 */
[----:B------:R-:W-:Y:S02]  /*38e0*/  IMAD.MOV.U32 R8, RZ, RZ, 0xffff ;  /* 0x0000ffffff087424 */ /* 0x000fe400078e00ff */
[----:B--2---:R-:W-:Y:S02]  /*38f0*/  IMAD.MOV.U32 R6, RZ, RZ, 0x4 ;  /* 0x00000004ff067424 */ /* 0x004fe400078e00ff */
[----:B------:R-:W-:Y:S01]  /*3900*/  IMAD.SHL.U32 R9, R10, 0x20, RZ ;  /* 0x000000200a097824 */ /* 0x000fe200078e00ff */
[----:B------:R-:W-:Y:S02]  /*3910*/  MOV R5, UR4 ;  /* 0x0000000400057c02 */ /* 0x000fe40008000f00 */
[-C--:B------:R-:W-:Y:S01]  /*3920*/  SHF.L.U32 R8, R8, R10.reuse, RZ ;  /* 0x0000000a08087219 */ /* 0x080fe200000006ff */
[----:B------:R2:W-:Y:S01]  /*3930*/  SYNCS.ARRIVE.TRANS64.RED RZ, [UR4], R6 ;  /* 0x00000006ffff79a7 */ /* 0x0005e20008000404 */
[----:B------:R-:W-:Y:S01]  /*3940*/  SHF.L.U32 R7, R0, R10, RZ ;  /* 0x0000000a00077219 */ /* 0x000fe200000006ff */
[----:B------:R2:W-:Y:S04]  /*3950*/  STS [UR6+0x1c0], R9 ;  /* 0x0001c009ff007988 */ /* 0x0005e80008000806 */
[----:B------:R2:W-:Y:S04]  /*3960*/  STAS [R4.64], R10 ;  /* 0x0000000a04007dbd */ /* 0x0005e8000c0008ff */
[----:B------:R2:W-:Y:S04]  /*3970*/  ATOMS.OR RZ, [UR5+0x14], R8 ;  /* 0x00001408ffff798c */ /* 0x0005e8000b000005 */
[----:B------:R2:W-:Y:S04]  /*3980*/  ATOMS.OR RZ, [UR5+0x18], R7 ;  /* 0x00001807ffff798c */ /* 0x0005e8000b000005 */
[----:B------:R2:W-:Y:S02]  /*3990*/  ATOMS.XOR RZ, [UR5+0x10], R0 ;  /* 0x00001000ffff798c */ /* 0x0005e4000b800005 */
.L_x_67:
[----:B-1----:R-:W-:Y:S05]  /*39a0*/  BSYNC B0 ;  /* 0x0000000000007941 */ /* 0x002fea0003800000 */
.L_x_66:
[----:B------:R-:W-:Y:S05]  /*39b0*/  BRA.U UP1, `(.L_x_72) ;  /* 0x00000001016c7547 */ /* 0x000fea000b800000 */
[----:B------:R-:W-:-:S03]  /*39c0*/  UMOV UR4, 0xffffffff ;  /* 0xffffffff00047882 */ /* 0x000fc60000000000 */
[----:B------:R-:W-:Y:S05]  /*39d0*/  BRA.DIV UR4, `(.L_x_73) ;  /* 0x0000006604107947 */ /* 0x000fea000b800000 */
[----:B------:R-:W-:-:S13]  /*39e0*/  ELECT P0, URZ, PT ;  /* 0x0000000000ff782f */ /* 0x000fda0003800000 */
.L_x_191:
[----:B------:R-:W-:Y:S05]  /*39f0*/  @!P0 BRA `(.L_x_72) ;  /* 0x00000000005c8947 */ /* 0x000fea0003800000 */
[----:B--2---:R-:W2:Y:S02]  /*3a00*/  LDS R4, [UR5+0x10] ;  /* 0x00001005ff047984 */ /* 0x004ea40008000800 */
[----:B--2---:R-:W-:-:S04]  /*3a10*/  SHF.L.U32 R4, R4, 0x1f, RZ ;  /* 0x0000001f04047819 */ /* 0x004fc800000006ff */
[----:B------:R-:W2:Y:S02]  /*3a20*/  SYNCS.PHASECHK.TRANS64.TRYWAIT P0, [UR5+0x8], R4 ;  /* 0x00000804ff0075a7 */ /* 0x000ea40008001105 */
[----:B--2---:R-:W-:Y:S05]  /*3a30*/  @P0 BRA `(.L_x_74) ;  /* 0x0000000000080947 */ /* 0x004fea0003800000 */
[----:B------:R-:W2:Y:S02]  /*3a40*/  SYNCS.PHASECHK.TRANS64.TRYWAIT P0, [UR5+0x8], R4 ;  /* 0x00000804ff0075a7 */ /* 0x000ea40008001105 */
[----:B--2---:R-:W-:Y:S05]  /*3a50*/  @!P0 BRA `(.L_x_75) ;  /* 0x0000006400148947 */ /* 0x004fea0003800000 */
.L_x_74:
[----:B------:R-:W3:Y:S01]  /*3a60*/  LDS R6, [UR6+0x1c0] ;  /* 0x0001c006ff067984 */ /* 0x000ee20008000800 */
[----:B--2---:R-:W-:Y:S02]  /*3a70*/  HFMA2 R0, -RZ, RZ, 0, 5.9604644775390625e-08 ;  /* 0x00000001ff007431 */ /* 0x004fe400000001ff */
[----:B------:R-:W-:Y:S01]  /*3a80*/  IMAD.MOV.U32 R4, RZ, RZ, 0xffff ;  /* 0x0000ffffff047424 */ /* 0x000fe200078e00ff */
[----:B------:R-:W-:Y:S01]  /*3a90*/  UPRMT UR4, UR49, 0x654, UR7 ;  /* 0x0000065431047896 */ /* 0x000fe20008000007 */
[----:B---3--:R-:W-:-:S03]  /*3aa0*/  IMAD.SHL.U32 R5, R6, 0x20, RZ ;  /* 0x0000002006057824 */ /* 0x008fc600078e00ff */
[-C--:B------:R-:W-:Y:S02]  /*3ab0*/  SHF.L.U32 R4, R4, R6.reuse, RZ ;  /* 0x0000000604047219 */ /* 0x080fe400000006ff */
[----:B------:R-:W-:Y:S01]  /*3ac0*/  SHF.L.U32 R6, R0, R6, RZ ;  /* 0x0000000600067219 */ /* 0x000fe200000006ff */
[----:B------:R3:W-:Y:S04]  /*3ad0*/  STS [UR6+0x1c0], R5 ;  /* 0x0001c005ff007988 */ /* 0x0007e80008000806 */
[----:B------:R3:W-:Y:S04]  /*3ae0*/  ATOMS.OR RZ, [UR5+0x14], R4 ;  /* 0x00001404ffff798c */ /* 0x0007e8000b000005 */
[----:B------:R3:W-:Y:S01]  /*3af0*/  ATOMS.OR RZ, [UR5+0x18], R6 ;  /* 0x00001806ffff798c */ /* 0x0007e2000b000005 */
[----:B------:R-:W-:Y:S03]  /*3b00*/  SYNCS.ARRIVE.TRANS64.RED.A1T0 RZ, [UR4], RZ ;  /* 0x000000ffffff79a7 */ /* 0x000fe60008100404 */
[----:B------:R3:W-:Y:S01]  /*3b10*/  ATOMS.XOR RZ, [UR5+0x10], R0 ;  /* 0x00001000ffff798c */ /* 0x0007e2000b800005 */
[----:B------:R-:W-:Y:S05]  /*3b20*/  BRA `(.L_x_72) ;  /* 0x0000000000107947 */ /* 0x000fea0003800000 */
.L_x_65:
[----:B------:R-:W-:Y:S02]  /*3b30*/  MOV R0, 0xffffffff ;  /* 0xffffffff00007802 */ /* 0x000fe40000000f00 */
[----:B------:R-:W-:-:S03]  /*3b40*/  MOV R4, 0x3b70 ;  /* 0x00003b7000047802 */ /* 0x000fc60000000f00 */
[----:B------:R2:W-:Y:S04]  /*3b50*/  STS [UR6+0x1c0], R0 ;  /* 0x0001c000ff007988 */ /* 0x0005e80008000806 */
[----:B-12--5:R-:W-:Y:S05]  /*3b60*/  CALL.REL.NOINC `($__internal_1_$__cuda_sm10x_tcgen05_guardrail_trap_phase_invalid_during_alloc) ;  /* 0x0000006800e87944 */ /* 0x026fea0003c00000 */
.L_x_72:
[----:B------:R-:W-:Y:S05]  /*3b70*/  WARPSYNC.ALL ;  /* 0x0000000000007948 */ /* 0x000fea0003800000 */
[----:B------:R-:W4:Y:S01]  /*3b80*/  S2UR UR4, SR_CgaCtaId ;  /* 0x00000000000479c3 */ /* 0x000f220000008800 */
[----:B------:R-:W-:Y:S01]  /*3b90*/  UMOV UR26, 0x400 ;  /* 0x00000400001a7882 */ /* 0x000fe20000000000 */
[----:B------:R-:W-:-:S06]  /*3ba0*/  NOP ;  /* 0x0000000000007918 */ /* 0x000fcc0000000000 */
[----:B------:R-:W-:Y:S06]  /*3bb0*/  BAR.ARV 0x6, 0xa0 ;  /* 0x0182800000007b1d */ /* 0x000fec0000002000 */
[----:B------:R-:W1:Y:S01]  /*3bc0*/  LDCU UR6, c[0x0][0x38c] ;  /* 0x00007180ff0677ac */ /* 0x000e620008000800 */
[----:B------:R-:W-:Y:S01]  /*3bd0*/  LOP3.LUT R3, R3, 0xffff, RZ, 0xc0, !PT ;  /* 0x0000ffff03037812 */ /* 0x000fe200078ec0ff */
[----:B--2---:R-:W-:Y:S01]  /*3be0*/  IMAD.MOV.U32 R9, RZ, RZ, 0x1 ;  /* 0x00000001ff097424 */ /* 0x004fe200078e00ff */
[----:B------:R-:W-:Y:S01]  /*3bf0*/  LOP3.LUT R2, R2, 0xffff, RZ, 0xc0, !PT ;  /* 0x0000ffff02027812 */ /* 0x000fe200078ec0ff */
[----:B------:R-:W-:Y:S01]  /*3c00*/  IMAD.MOV.U32 R8, RZ, RZ, RZ ;  /* 0x000000ffff087224 */ /* 0x000fe200078e00ff */
[----:B------:R-:W-:Y:S01]  /*3c10*/  R2UR UR28, R3 ;  /* 0x00000000031c72ca */ /* 0x000fe200000e0000 */
[----:B------:R-:W-:Y:S01]  /*3c20*/  UMOV UR32, URZ ;  /* 0x000000ff00207c82 */ /* 0x000fe20008000000 */
[----:B------:R-:W-:-:S02]  /*3c30*/  R2UR UR42, R2 ;  /* 0x00000000022a72ca */ /* 0x000fc400000e0000 */
[----:B------:R-:W-:Y:S01]  /*3c40*/  CS2R R2, SRZ ;  /* 0x0000000000027805 */ /* 0x000fe2000001ff00 */
[----:B------:R-:W-:Y:S01]  /*3c50*/  UMOV UR23, URZ ;  /* 0x000000ff00177c82 */ /* 0x000fe20008000000 */
[----:B----4-:R-:W-:Y:S01]  /*3c60*/  ULEA UR26, UR4, UR26, 0x18 ;  /* 0x0000001a041a7291 */ /* 0x010fe2000f8ec0ff */
[----:B------:R-:W-:Y:S01]  /*3c70*/  UMOV UR22, URZ ;  /* 0x000000ff00167c82 */ /* 0x000fe20008000000 */
[----:B------:R-:W-:Y:S02]  /*3c80*/  UISETP.NE.AND UP3, UPT, UR48, URZ, UPT ;  /* 0x000000ff3000728c */ /* 0x000fe4000bf65270 */
[----:B------:R-:W-:Y:S02]  /*3c90*/  UIADD3 UR5, UPT, UPT, UR26, 0x8400, URZ ;  /* 0x000084001a057890 */ /* 0x000fe4000fffe0ff */
[----:B------:R-:W-:-:S03]  /*3ca0*/  UIADD3 UR4, UPT, UPT, UR26, 0x20400, URZ ;  /* 0x000204001a047890 */ /* 0x000fc6000fffe0ff */
[----:B---3--:R-:W2:Y:S01]  /*3cb0*/  LDS R0, [UR26+0x1c0] ;  /* 0x0001c01aff007984 */ /* 0x008ea20008000800 */
[----:B-1----:R-:W-:Y:S02]  /*3cc0*/  UIADD3 UR6, UPT, UPT, UR6, 0x1f, URZ ;  /* 0x0000001f06067890 */ /* 0x002fe4000fffe0ff */
[----:B------:R-:W-:Y:S02]  /*3cd0*/  USHF.R.U32.HI UR5, URZ, 0x4, UR5 ;  /* 0x00000004ff057899 */ /* 0x000fe40008011605 */
[----:B------:R-:W-:Y:S02]  /*3ce0*/  USHF.R.S32.HI UR33, URZ, 0x1f, UR6 ;  /* 0x0000001fff217899 */ /* 0x000fe40008011406 */
[----:B------:R-:W-:Y:S02]  /*3cf0*/  USHF.R.U32.HI UR4, URZ, 0x4, UR4 ;  /* 0x00000004ff047899 */ /* 0x000fe40008011604 */
[----:B------:R-:W-:Y:S02]  /*3d00*/  ULEA.HI UR33, UR33, UR6, URZ, 0x5 ;  /* 0x0000000621217291 */ /* 0x000fe4000f8f28ff */
[----:B------:R-:W-:-:S02]  /*3d10*/  ULOP3.LUT UR5, UR5, 0x3fff, URZ, 0xc0, !UPT ;  /* 0x00003fff05057892 */ /* 0x000fc4000f8ec0ff */
[----:B------:R-:W-:Y:S02]  /*3d20*/  USHF.R.S32.HI UR33, URZ, 0x5, UR33 ;  /* 0x00000005ff217899 */ /* 0x000fe40008011421 */
[----:B------:R-:W-:Y:S02]  /*3d30*/  ULOP3.LUT UR30, UR4, 0x3fff, URZ, 0xc0, !UPT ;  /* 0x00003fff041e7892 */ /* 0x000fe4000f8ec0ff */
[----:B------:R-:W-:Y:S01]  /*3d40*/  UISETP.LT.AND UP0, UPT, UR33, 0x1, UPT ;  /* 0x000000012100788c */ /* 0x000fe2000bf01270 */
[----:B------:R-:W-:Y:S01]  /*3d50*/  UMOV UR40, 0x0 ;  /* 0x0000000000287882 */ /* 0x000fe20000000000 */
[----:B------:R-:W-:Y:S01]  /*3d60*/  UMOV UR41, 0x8200910 ;  /* 0x0820091000297882 */ /* 0x000fe20000000000 */
[----:B------:R-:W-:Y:S02]  /*3d70*/  ULOP3.LUT UR29, UR5, 0x10000, URZ, 0xfc, !UPT ;  /* 0x00010000051d7892 */ /* 0x000fe4000f8efcff */
[----:B------:R-:W-:Y:S02]  /*3d80*/  ULOP3.LUT UR30, UR30, 0x10000, URZ, 0xfc, !UPT ;  /* 0x000100001e1e7892 */ /* 0x000fe4000f8efcff */
[----:B------:R-:W-:Y:S01]  /*3d90*/  USEL UR43, UR33, 0x1, !UP0 ;  /* 0x00000001212b7887 */ /* 0x000fe2000c000000 */
[----:B------:R-:W-:Y:S01]  /*3da0*/  UMOV UR38, 0x0 ;  /* 0x0000000000267882 */ /* 0x000fe20000000000 */
[----:B------:R-:W-:Y:S01]  /*3db0*/  UMOV UR39, 0x8200910 ;  /* 0x0820091000277882 */ /* 0x000fe20000000000 */
[----:B------:R-:W-:Y:S01]  /*3dc0*/  UMOV UR36, 0x0 ;  /* 0x0000000000247882 */ /* 0x000fe20000000000 */
[----:B------:R-:W-:Y:S01]  /*3dd0*/  UMOV UR37, 0x8200910 ;  /* 0x0820091000257882 */ /* 0x000fe20000000000 */
[----:B------:R-:W-:Y:S01]  /*3de0*/  UMOV UR34, 0x0 ;  /* 0x0000000000227882 */ /* 0x000fe20000000000 */
[----:B------:R-:W-:Y:S01]  /*3df0*/  UMOV UR35, 0x8200910 ;  /* 0x0820091000237882 */ /* 0x000fe20000000000 */
[----:B--2---:R-:W-:-:S15]  /*3e00*/  R2UR UR44, R0 ;  /* 0x00000000002c72ca */ /* 0x004fde00000e0000 */
.L_x_83:
[C---:B------:R-:W-:Y:S02]  /*3e10*/  LEA R0, R8.reuse, UR26, 0x3 ;  /* 0x0000001a08007c11 */ /* 0x040fe4000f8e18ff */
[----:B------:R-:W-:Y:S02]  /*3e20*/  SHF.L.U32 R4, R3, 0x1f, RZ ;  /* 0x0000001f03047819 */ /* 0x000fe400000006ff */
[----:B------:R-:W-:Y:S02]  /*3e30*/  LEA R5, R8, UR26, 0x4 ;  /* 0x0000001a08057c11 */ /* 0x000fe4000f8e20ff */
[----:B------:R-:W1:Y:S02]  /*3e40*/  SYNCS.PHASECHK.TRANS64.TRYWAIT P0, [R0+URZ+0x110], R4 ;  /* 0x00011004000075a7 */ /* 0x000e6400080011ff */
[----:B-1-3--:R-:W-:Y:S05]  /*3e50*/  @!P0 BRA `(.L_x_76) ;  /* 0x00000060002c8947 */ /* 0x00afea0003800000 */
.L_x_192:
[----:B-1----:R-:W1:Y:S01]  /*3e60*/  LDS.128 R4, [R5+0x1a0] ;  /* 0x0001a00005047984 */ /* 0x002e620000000c00 */
[----:B------:R-:W-:Y:S02]  /*3e70*/  VIADD R0, R0, 0x120 ;  /* 0x0000012000007836 */ /* 0x000fe40000000000 */
[----:B------:R-:W-:Y:S01]  /*3e80*/  VIADD R8, R8, 0x1 ;  /* 0x0000000108087836 */ /* 0x000fe20000000000 */
[----:B------:R-:W-:Y:S01]  /*3e90*/  @!PT LDS RZ, [RZ] ;  /* 0x00000000fffff984 */ /* 0x000fe20000000800 */
[----:B------:R-:W-:Y:S01]  /*3ea0*/  @!PT LDS RZ, [RZ] ;  /* 0x00000000fffff984 */ /* 0x000fe20000000800 */
[----:B------:R-:W-:Y:S01]  /*3eb0*/  @!PT LDS RZ, [RZ] ;  /* 0x00000000fffff984 */ /* 0x000fe20000000800 */
[----:B------:R-:W-:Y:S01]  /*3ec0*/  @!PT LDS RZ, [RZ] ;  /* 0x00000000fffff984 */ /* 0x000fe20000000800 */
[----:B------:R2:W-:Y:S06]  /*3ed0*/  MEMBAR.ALL.CTA ;  /* 0x0000000000007992 */ /* 0x0005ec0000008000 */
[----:B--2---:R-:W2:Y:S01]  /*3ee0*/  FENCE.VIEW.ASYNC.S ;  /* 0x00000000000073c6 */ /* 0x004ea20000000000 */
[----:B------:R-:W-:-:S04]  /*3ef0*/  PRMT R0, RZ, 0x654, R0 ;  /* 0x00000654ff007816 */ /* 0x000fc80000000000 */
[----:B--2---:R2:W-:Y:S01]  /*3f00*/  SYNCS.ARRIVE.TRANS64.RED.A1T0 RZ, [R0+URZ], RZ ;  /* 0x000000ff00ff79a7 */ /* 0x0045e200081004ff */
[----:B-1----:R-:W-:Y:S01]  /*3f10*/  LOP3.LUT P1, RZ, R6, 0x1, RZ, 0xc0, !PT ;  /* 0x0000000106ff7812 */ /* 0x002fe2000782c0ff */
[----:B--2---:R-:W-:-:S12]  /*3f20*/  BRA.U UP3, `(.L_x_77) ;  /* 0x0000000503087547 */ /* 0x004fd8000b800000 */
[----:B------:R-:W1:Y:S01]  /*3f30*/  LDCU UR4, c[0x0][0x38c] ;  /* 0x00007180ff0477ac */ /* 0x000e620008000800 */
[----:B------:R-:W-:Y:S02]  /*3f40*/  PLOP3.LUT P2, PT, PT, PT, PT, 0x80, 0x8 ;  /* 0x000000000008781c */ /* 0x000fe40003f4f070 */
[----:B------:R-:W-:Y:S01]  /*3f50*/  SHF.L.U32 R4, R9, 0x1f, RZ ;  /* 0x0000001f09047819 */ /* 0x000fe200000006ff */
[----:B------:R-:W-:Y:S02]  /*3f60*/  ULEA UR31, UR32, UR26, 0x3 ;  /* 0x0000001a201f7291 */ /* 0x000fe4000f8e18ff */
[----:B------:R-:W-:Y:S02]  /*3f70*/  ULEA UR11, UR32, UR44, 0x6 ;  /* 0x0000002c200b7291 */ /* 0x000fe4000f8e30ff */
[----:B-1----:R-:W-:-:S06]  /*3f80*/  UISETP.GE.AND UP0, UPT, UR4, 0x1, UPT ;  /* 0x000000010400788c */ /* 0x002fcc000bf06270 */
[----:B------:R-:W-:-:S05]  /*3f90*/  PLOP3.LUT P0, PT, PT, PT, UP0, 0x80, 0x8 ;  /* 0x000000000008781c */ /* 0x000fca0003f0f008 */
[----:B------:R-:W-:-:S08]  /*3fa0*/  @UP0 ULEA UR4, UR23, UR26, 0x3 ;  /* 0x0000001a17040291 */ /* 0x000fd0000f8e18ff */
[----:B------:R-:W-:-:S04]  /*3fb0*/  @P0 SHF.L.U32 R0, R2, 0x1f, RZ ;  /* 0x0000001f02000819 */ /* 0x000fc800000006ff */
[----:B------:R1:W2:Y:S01]  /*3fc0*/  @P0 SYNCS.PHASECHK.TRANS64.TRYWAIT P2, [UR4], R0 ;  /* 0x00000000ff0005a7 */ /* 0x0002a20008041104 */
[----:B------:R-:W3:Y:S02]  /*3fd0*/  SYNCS.PHASECHK.TRANS64.TRYWAIT P0, [UR31+0x150], R4 ;  /* 0x00015004ff0075a7 */ /* 0x000ee4000800111f */
[----:B-123--:R-:W-:Y:S05]  /*3fe0*/  @!P0 BRA `(.L_x_78) ;  /* 0x0000005c00dc8947 */ /* 0x00efea0003800000 */
.L_x_194:
[----:B------:R-:W-:Y:S01]  /*3ff0*/  UMOV UR27, UR22 ;  /* 0x00000016001b7c82 */ /* 0x000fe20008000000 */
[----:B------:R-:W-:Y:S05]  /*4000*/  BRA.U !UP0, `(.L_x_79) ;  /* 0x0000000108c07547 */ /* 0x000fea000b800000 */
[----:B------:R-:W-:Y:S02]  /*4010*/  UIADD3 UR27, UPT, UPT, UR43, UR22, URZ ;  /* 0x000000162b1b7290 */ /* 0x000fe4000fffe0ff */
[----:B------:R-:W-:Y:S01]  /*4020*/  UPLOP3.LUT UP2, UPT, UPT, UPT, UPT, 0x40, 0x4 ;  /* 0x000000000004789c */ /* 0x000fe20003f4e870 */
[----:B------:R-:W-:Y:S01]  /*4030*/  UMOV UR24, UR33 ;  /* 0x0000002100187c82 */ /* 0x000fe20008000000 */
[----:B------:R-:W-:-:S09]  /*4040*/  UMOV UR10, UR23 ;  /* 0x00000017000a7c82 */ /* 0x000fd20008000000 */
.L_x_82:
[----:B--2---:R-:W-:Y:S01]  /*4050*/  ULEA UR5, UR10, UR26, 0x3 ;  /* 0x0000001a0a057291 */ /* 0x004fe2000f8e18ff */
[----:B---3--:R-:W-:Y:S11]  /*4060*/  @P2 BRA `(.L_x_80) ;  /* 0x00000000000c2947 */ /* 0x008ff60003800000 */
[----:B-1----:R-:W-:Y:S04]  /*4070*/  SHF.L.U32 R4, R2, 0x1f, RZ ;  /* 0x0000001f02047819 */ /* 0x002fe800000006ff */
[----:B------:R-:W1:Y:S02]  /*4080*/  SYNCS.PHASECHK.TRANS64.TRYWAIT P0, [UR5], R4 ;  /* 0x00000004ff0075a7 */ /* 0x000e640008001105 */
[----:B-1----:R-:W-:Y:S05]  /*4090*/  @!P0 BRA `(.L_x_81) ;  /* 0x0000005c00c88947 */ /* 0x002fea0003800000 */
.L_x_80:
[----:B------:R-:W-:Y:S01]  /*40a0*/  UISETP.NE.AND UP0, UPT, UR24, 0x1, UPT ;  /* 0x000000011800788c */ /* 0x000fe2000bf05270 */
[----:B------:R-:W-:Y:S01]  /*40b0*/  PLOP3.LUT P2, PT, PT, PT, PT, 0x80, 0x8 ;  /* 0x000000000008781c */ /* 0x000fe20003f4f070 */
[----:B------:R-:W-:Y:S02]  /*40c0*/  UIADD3 UR4, UPT, UPT, UR10, 0x1, URZ ;  /* 0x000000010a047890 */ /* 0x000fe4000fffe0ff */
[----:B------:R-:W-:Y:S02]  /*40d0*/  UIADD3 UR25, UPT, UPT, UR5, 0x60, URZ ;  /* 0x0000006005197890 */ /* 0x000fe4000fffe0ff */
[----:B------:R-:W-:Y:S01]  /*40e0*/  UISETP.NE.AND UP1, UPT, UR4, 0xc, UPT ;  /* 0x0000000c0400788c */ /* 0x000fe2000bf25270 */
[----:B------:R-:W-:Y:S01]  /*40f0*/  PLOP3.LUT P0, PT, PT, PT, UP0, 0x80, 0x8 ;  /* 0x000000000008781c */ /* 0x000fe20003f0f008 */
[----:B------:R-:W-:Y:S02]  /*4100*/  UIADD3 UR22, UPT, UPT, UR22, 0x1, URZ ;  /* 0x0000000116167890 */ /* 0x000fe4000fffe0ff */
[----:B------:R-:W-:Y:S02]  /*4110*/  USEL UR6, URZ, 0x1, UP1 ;  /* 0x00000001ff067887 */ /* 0x000fe40008800000 */
[----:B------:R-:W-:Y:S02]  /*4120*/  USEL UR23, UR4, URZ, UP1 ;  /* 0x000000ff04177287 */ /* 0x000fe40008800000 */
[----:B------:R-:W-:Y:S02]  /*4130*/  UIADD3 UR24, UPT, UPT, UR24, -0x1, URZ ;  /* 0xffffffff18187890 */ /* 0x000fe4000fffe0ff */
[----:B------:R-:W-:Y:S01]  /*4140*/  @UP0 ULEA UR4, UR23, UR26, 0x3 ;  /* 0x0000001a17040291 */ /* 0x000fe2000f8e18ff */
[----:B------:R-:W-:Y:S01]  /*4150*/  LOP3.LUT R2, R2, UR6, RZ, 0x3c, !PT ;  /* 0x0000000602027c12 */ /* 0x000fe2000f8e3cff */
[----:B------:R-:W-:Y:S02]  /*4160*/  ULEA UR6, UR10, UR30, 0x9 ;  /* 0x0000001e0a067291 */ /* 0x000fe4000f8e48ff */
[----:B------:R-:W-:Y:S01]  /*4170*/  UISETP.NE.AND UP0, UPT, UR22, UR27, UPT ;  /* 0x0000001b1600728c */ /* 0x000fe2000bf05270 */
[----:B-1----:R-:W-:Y:S01]  /*4180*/  @P0 SHF.L.U32 R0, R2, 0x1f, RZ ;  /* 0x0000001f02000819 */ /* 0x002fe200000006ff */
[----:B------:R-:W-:Y:S02]  /*4190*/  UIADD3 UR20, UPT, UPT, UR6, 0x2, URZ ;  /* 0x0000000206147890 */ /* 0x000fe4000fffe0ff */
[----:B------:R-:W-:Y:S01]  /*41a0*/  UIADD3 UR16, UPT, UPT, UR6, 0x4, URZ ;  /* 0x0000000406107890 */ /* 0x000fe2000fffe0ff */
[----:B------:R2:W3:Y:S01]  /*41b0*/  @P0 SYNCS.PHASECHK.TRANS64.TRYWAIT P2, [UR4], R0 ;  /* 0x00000000ff0005a7 */ /* 0x0004e20008041104 */
[----:B------:R-:W-:Y:S02]  /*41c0*/  ULEA UR4, UR10, UR29, 0x9 ;  /* 0x0000001d0a047291 */ /* 0x000fe4000f8e48ff */
[----:B------:R-:W-:Y:S02]  /*41d0*/  UIADD3 UR12, UPT, UPT, UR6, 0x6, URZ ;  /* 0x00000006060c7890 */ /* 0x000fe4000fffe0ff */
[----:B------:R-:W-:Y:S02]  /*41e0*/  UIADD3 UR18, UPT, UPT, UR4, 0x2, URZ ;  /* 0x0000000204127890 */ /* 0x000fe4000fffe0ff */
[----:B------:R-:W-:Y:S02]  /*41f0*/  UIADD3 UR14, UPT, UPT, UR4, 0x4, URZ ;  /* 0x00000004040e7890 */ /* 0x000fe4000fffe0ff */
[----:B------:R-:W-:Y:S01]  /*4200*/  UIADD3 UR8, UPT, UPT, UR4, 0x6, URZ ;  /* 0x0000000604087890 */ /* 0x000fe2000fffe0ff */
[----:B------:R-:W-:Y:S01]  /*4210*/  UMOV UR7, 0x40004040 ;  /* 0x4000404000077882 */ /* 0x000fe20000000000 */
[----:B------:R-:W-:Y:S01]  /*4220*/  UMOV UR5, 0x40004040 ;  /* 0x4000404000057882 */ /* 0x000fe20000000000 */
[----:B------:R-:W-:Y:S01]  /*4230*/  UMOV UR21, 0x40004040 ;  /* 0x4000404000157882 */ /* 0x000fe20000000000 */
[----:B------:R2:W-:Y:S01]  /*4240*/  UTCHMMA.2CTA gdesc[UR4], gdesc[UR6], tmem[UR11], tmem[UR40], idesc[UR41], UP2 ;  /* 0x00ff2806040075ea */ /* 0x0005e2000920000b */
[----:B------:R-:W-:Y:S01]  /*4250*/  UPLOP3.LUT UP2, UPT, UPT, UPT, UPT, 0x80, 0x8 ;  /* 0x000000000008789c */ /* 0x000fe20003f4f070 */
[----:B------:R-:W-:Y:S01]  /*4260*/  UMOV UR19, 0x40004040 ;  /* 0x4000404000137882 */ /* 0x000fe20000000000 */
[----:B------:R-:W-:Y:S01]  /*4270*/  UMOV UR17, 0x40004040 ;  /* 0x4000404000117882 */ /* 0x000fe20000000000 */
[----:B------:R2:W-:Y:S01]  /*4280*/  UTCHMMA.2CTA gdesc[UR18], gdesc[UR20], tmem[UR11], tmem[UR38], idesc[UR39], UPT ;  /* 0x00ff2614120075ea */ /* 0x0005e2000ba0000b */
[----:B------:R-:W-:Y:S01]  /*4290*/  UMOV UR15, 0x40004040 ;  /* 0x40004040000f7882 */ /* 0x000fe20000000000 */
[----:B------:R-:W-:Y:S01]  /*42a0*/  UMOV UR13, 0x40004040 ;  /* 0x40004040000d7882 */ /* 0x000fe20000000000 */
[----:B------:R-:W-:Y:S01]  /*42b0*/  UMOV UR9, 0x40004040 ;  /* 0x4000404000097882 */ /* 0x000fe20000000000 */
[----:B------:R2:W-:Y:S01]  /*42c0*/  UTCHMMA.2CTA gdesc[UR14], gdesc[UR16], tmem[UR11], tmem[UR36], idesc[UR37], UPT ;  /* 0x00ff24100e0075ea */ /* 0x0005e2000ba0000b */
[----:B------:R2:W-:Y:S01]  /*42d0*/  UTCHMMA.2CTA gdesc[UR8], gdesc[UR12], tmem[UR11], tmem[UR34], idesc[UR35], UPT ;  /* 0x00ff220c080075ea */ /* 0x0005e2000ba0000b */
[----:B------:R2:W-:Y:S01]  /*42e0*/  UTCBAR.2CTA.MULTICAST [UR25], URZ, UR28 ;  /* 0x000000ff190073e9 */ /* 0x0005e2000820081c */
[----:B------:R-:W-:Y:S01]  /*42f0*/  UMOV UR10, UR23 ;  /* 0x00000017000a7c82 */ /* 0x000fe20008000000 */
[----:B------:R-:W-:Y:S05]  /*4300*/  BRA.U UP0, `(.L_x_82) ;  /* 0xfffffffd00507547 */ /* 0x000fea000b83ffff */
.L_x_79:
[----:B--2---:R-:W-:Y:S01]  /*4310*/  UIADD3 UR4, UPT, UPT, UR31, 0x130, URZ ;  /* 0x000001301f047890 */ /* 0x004fe2000fffe0ff */
[----:B------:R-:W-:-:S08]  /*4320*/  UMOV UR22, UR27 ;  /* 0x0000001b00167c82 */ /* 0x000fd00008000000 */
[----:B------:R2:W-:Y:S01]  /*4330*/  UTCBAR.2CTA.MULTICAST [UR4], URZ, UR42 ;  /* 0x000000ff040073e9 */ /* 0x0005e2000820082a */
[----:B------:R-:W-:Y:S02]  /*4340*/  NOP ;  /* 0x0000000000007918 */ /* 0x000fe40000000000 */
.L_x_77:
[----:B--2---:R-:W-:Y:S01]  /*4350*/  UIADD3 UR4, UPT, UPT, UR32, 0x1, URZ ;  /* 0x0000000120047890 */ /* 0x004fe2000fffe0ff */
[----:B------:R-:W-:-:S03]  /*4360*/  ISETP.NE.AND P0, PT, R8, 0x2, PT ;  /* 0x000000020800780c */ /* 0x000fc60003f05270 */
[----:B------:R-:W-:Y:S01]  /*4370*/  UISETP.NE.AND UP0, UPT, UR4, 0x4, UPT ;  /* 0x000000040400788c */ /* 0x000fe2000bf05270 */
[----:B-1----:R-:W-:Y:S02]  /*4380*/  SEL R0, RZ, 0x1, P0 ;  /* 0x00000001ff007807 */ /* 0x002fe40000000000 */
[----:B------:R-:W-:Y:S01]  /*4390*/  SEL R8, R8, RZ, P0 ;  /* 0x000000ff08087207 */ /* 0x000fe20000000000 */
[----:B------:R-:W-:Y:S01]  /*43a0*/  USEL UR5, URZ, 0x1, UP0 ;  /* 0x00000001ff057887 */ /* 0x000fe20008000000 */
[----:B------:R-:W-:Y:S01]  /*43b0*/  LOP3.LUT R3, R3, R0, RZ, 0x3c, !PT ;  /* 0x0000000003037212 */ /* 0x000fe200078e3cff */
[----:B------:R-:W-:-:S04]  /*43c0*/  USEL UR32, UR4, URZ, UP0 ;  /* 0x000000ff04207287 */ /* 0x000fc80008000000 */
[----:B------:R-:W-:Y:S01]  /*43d0*/  LOP3.LUT R9, R9, UR5, RZ, 0x3c, !PT ;  /* 0x0000000509097c12 */ /* 0x000fe2000f8e3cff */
[----:B------:R-:W-:Y:S07]  /*43e0*/  @P1 BRA `(.L_x_83) ;  /* 0xfffffff800881947 */ /* 0x000fee000383ffff */
[----:B------:R-:W1:Y:S01]  /*43f0*/  S2UR UR8, SR_CgaCtaId ;  /* 0x00000000000879c3 */ /* 0x000e620000008800 */
[----:B------:R-:W-:Y:S01]  /*4400*/  ELECT P0, URZ, PT ;  /* 0x0000000000ff782f */ /* 0x000fe20003800000 */
[----:B------:R-:W-:Y:S01]  /*4410*/  HFMA2 R0, -RZ, RZ, 0, 5.9604644775390625e-08 ;  /* 0x00000001ff007431 */ /* 0x000fe200000001ff */
[----:B------:R-:W-:-:S05]  /*4420*/  UMOV UR4, 0x40 ;  /* 0x0000004000047882 */ /* 0x000fca0000000000 */
[----:B------:R-:W-:Y:S01]  /*4430*/  UVIRTCOUNT.DEALLOC.SMPOOL 0x80 ;  /* 0x000000800000784c */ /* 0x000fe20000000000 */
[----:B------:R-:W-:Y:S02]  /*4440*/  UISETP.NE.AND UP1, UPT, UR48, URZ, UPT ;  /* 0x000000ff3000728c */ /* 0x000fe4000bf25270 */
[----:B-1----:R-:W-:-:S09]  /*4450*/  ULEA UR8, UR8, UR4, 0x18 ;  /* 0x0000000408087291 */ /* 0x002fd2000f8ec0ff */
[----:B------:R1:W-:Y:S01]  /*4460*/  @P0 STS.U8 [UR8+0x1c], R0 ;  /* 0x00001c00ff000988 */ /* 0x0003e20008000008 */
[----:B------:R-:W-:Y:S05]  /*4470*/  BRA.U UP1, `(.L_x_84) ;  /* 0x0000000101a07547 */ /* 0x000fea000b800000 */
[----:B------:R-:W-:Y:S01]  /*4480*/  UIADD3 UR7, UPT, UPT, UR26, 0x150, URZ ;  /* 0x000001501a077890 */ /* 0x000fe2000fffe0ff */
[----:B------:R-:W-:-:S03]  /*4490*/  SHF.L.U32 R2, R9, 0x1f, RZ ;  /* 0x0000001f09027819 */ /* 0x000fc600000006ff */
[----:B------:R-:W-:-:S09]  /*44a0*/  ULEA UR4, UR32, UR7, 0x3 ;  /* 0x0000000720047291 */ /* 0x000fd2000f8e18ff */
[----:B------:R-:W2:Y:S02]  /*44b0*/  SYNCS.PHASECHK.TRANS64.TRYWAIT P0, [UR4], R2 ;  /* 0x00000002ff0075a7 */ /* 0x000ea40008001104 */
[----:B--2---:R-:W-:Y:S05]  /*44c0*/  @!P0 BRA `(.L_x_85) ;  /* 0x0000005800d48947 */ /* 0x004fea0003800000 */
.L_x_197:
        /* <DEDUP_REMOVED lines=9> */
.L_x_199:
        /* <DEDUP_REMOVED lines=9> */
.L_x_201:
[----:B------:R-:W-:-:S04]  /*45f0*/  UIADD3 UR4, UPT, UPT, UR4, 0x1, URZ ;  /* 0x0000000104047890 */ /* 0x000fc8000fffe0ff */
[----:B------:R-:W-:-:S04]  /*4600*/  UISETP.NE.AND UP0, UPT, UR4, 0x4, UPT ;  /* 0x000000040400788c */ /* 0x000fc8000bf05270 */
[----:B------:R-:W-:Y:S02]  /*4610*/  USEL UR5, URZ, 0x1, UP0 ;  /* 0x00000001ff057887 */ /* 0x000fe40008000000 */
[----:B------:R-:W-:-:S04]  /*4620*/  USEL UR4, UR4, URZ, UP0 ;  /* 0x000000ff04047287 */ /* 0x000fc80008000000 */
[----:B------:R-:W-:Y:S01]  /*4630*/  ULEA UR4, UR4, UR7, 0x3 ;  /* 0x0000000704047291 */ /* 0x000fe2000f8e18ff */
[----:B------:R-:W-:-:S04]  /*4640*/  LOP3.LUT R2, R2, UR5, RZ, 0x3c, !PT ;  /* 0x0000000502027c12 */ /* 0x000fc8000f8e3cff */
[----:B------:R-:W-:Y:S01]  /*4650*/  SHF.L.U32 R2, R2, 0x1f, RZ ;  /* 0x0000001f02027819 */ /* 0x000fe200000006ff */
[----:B-1----:R-:W-:-:S04]  /*4660*/  IMAD.U32 R0, RZ, RZ, UR4 ;  /* 0x00000004ff007e24 */ /* 0x002fc8000f8e00ff */
[----:B------:R1:W2:Y:S03]  /*4670*/  SYNCS.PHASECHK.TRANS64.TRYWAIT P0, [R0+URZ], R2 ;  /* 0x00000002000075a7 */ /* 0x0002a600080011ff */
[----:B--2---:R-:W-:Y:S05]  /*4680*/  @!P0 NANOSLEEP.SYNCS 0x989680 ;  /* 0x009896800000895d */ /* 0x004fea0003900000 */
[----:B------:R-:W2:Y:S02]  /*4690*/  @!P0 SYNCS.PHASECHK.TRANS64 P0, [R0+URZ], R2 ;  /* 0x00000002000085a7 */ /* 0x000ea400080010ff */
[----:B--2---:R-:W-:Y:S05]  /*46a0*/  @P0 BRA `(.L_x_88) ;  /* 0x0000000000200947 */ /* 0x004fea0003800000 */
.L_x_89:
[----:B--2---:R2:W4:Y:S02]  /*46b0*/  SYNCS.PHASECHK.TRANS64.TRYWAIT P0, [R0+URZ], R2 ;  /* 0x00000002000075a7 */ /* 0x00452400080011ff */
[----:B----4-:R-:W-:Y:S05]  /*46c0*/  @!P0 NANOSLEEP.SYNCS 0x989680 ;  /* 0x009896800000895d */ /* 0x010fea0003900000 */
[----:B------:R-:W4:Y:S02]  /*46d0*/  @!P0 SYNCS.PHASECHK.TRANS64 P0, [R0+URZ], R2 ;  /* 0x00000002000085a7 */ /* 0x000f2400080010ff */
[----:B----4-:R-:W-:Y:S05]  /*46e0*/  @!P0 BRA `(.L_x_89) ;  /* 0xfffffffc00f08947 */ /* 0x010fea000383ffff */
[----:B------:R-:W-:Y:S05]  /*46f0*/  BRA `(.L_x_88) ;  /* 0x00000000000c7947 */ /* 0x000fea0003800000 */
.L_x_84:
[----:B------:R-:W-:-:S04]  /*4700*/  UIADD3 UR4, UPT, UPT, UR26, 0x190, URZ ;  /* 0x000001901a047890 */ /* 0x000fc8000fffe0ff */
[----:B------:R-:W-:-:S09]  /*4710*/  UPRMT UR4, UR49, 0x654, UR4 ;  /* 0x0000065431047896 */ /* 0x000fd20008000004 */
[----:B------:R-:W-:Y:S03]  /*4720*/  SYNCS.ARRIVE.TRANS64.RED.A1T0 RZ, [UR4], RZ ;  /* 0x000000ffffff79a7 */ /* 0x000fe60008100404 */
.L_x_88:
[----:B-12---:R-:W-:Y:S01]  /*4730*/  SHF.L.U32 R2, RZ, 0x1f, RZ ;  /* 0x0000001fff027819 */ /* 0x006fe200000006ff */
[----:B------:R-:W-:Y:S01]  /*4740*/  UIADD3 UR4, UPT, UPT, UR26, 0x190, URZ ;  /* 0x000001901a047890 */ /* 0x000fe2000fffe0ff */
[----:B------:R-:W-:Y:S02]  /*4750*/  PLOP3.LUT P0, PT, PT, PT, UP1, 0x80, 0x8 ;  /* 0x000000000008781c */ /* 0x000fe40003f0f018 */
[----:B------:R-:W1:Y:S02]  /*4760*/  SYNCS.PHASECHK.TRANS64.TRYWAIT P1, [UR26+0x190], R2 ;  /* 0x00019002ff0075a7 */ /* 0x000e64000802111a */
[----:B-1----:R-:W-:Y:S09]  /*4770*/  @!P1 BRA `(.L_x_90) ;  /* 0x0000005800709947 */ /* 0x002ff20003800000 */
.L_x_203:
[----:B------:R-:W-:Y:S01]  /*4780*/  @!UP1 UPRMT UR4, UR49, 0x654, UR4 ;  /* 0x0000065431049896 */ /* 0x000fe20008000004 */
[----:B------:R-:W-:Y:S01]  /*4790*/  UMOV UR5, 0xffff ;  /* 0x0000ffff00057882 */ /* 0x000fe20000000000 */
[----:B------:R-:W-:-:S07]  /*47a0*/  UMOV UR6, 0x1 ;  /* 0x0000000100067882 */ /* 0x000fce0000000000 */
[----:B------:R-:W-:Y:S01]  /*47b0*/  @!P0 SYNCS.ARRIVE.TRANS64.RED.A1T0 RZ, [UR4], RZ ;  /* 0x000000ffffff89a7 */ /* 0x000fe20008100404 */
[----:B------:R-:W-:Y:S01]  /*47c0*/  NOP ;  /* 0x0000000000007918 */ /* 0x000fe20000000000 */
[----:B-1----:R-:W1:Y:S01]  /*47d0*/  LDS R0, [UR8+0x14] ;  /* 0x00001408ff007984 */ /* 0x002e620008000800 */
[----:B------:R-:W-:-:S04]  /*47e0*/  ULOP3.LUT UR4, UR44, 0xffff, URZ, 0xc0, !UPT ;  /* 0x0000ffff2c047892 */ /* 0x000fc8000f8ec0ff */
[----:B------:R-:W-:-:S04]  /*47f0*/  USHF.R.U32.HI UR4, URZ, 0x5, UR4 ;  /* 0x00000005ff047899 */ /* 0x000fc80008011604 */
[----:B------:R-:W-:Y:S02]  /*4800*/  USHF.L.U32 UR5, UR5, UR4, URZ ;  /* 0x0000000405057299 */ /* 0x000fe400080006ff */
[----:B------:R-:W-:-:S04]  /*4810*/  USHF.L.U32 UR4, UR6, UR4, URZ ;  /* 0x0000000406047299 */ /* 0x000fc800080006ff */
[----:B-1----:R-:W-:-:S04]  /*4820*/  LOP3.LUT R0, R0, UR5, RZ, 0xc0, !PT ;  /* 0x0000000500007c12 */ /* 0x002fc8000f8ec0ff */
[----:B------:R-:W-:-:S13]  /*4830*/  ISETP.NE.AND P0, PT, R0, UR5, PT ;  /* 0x0000000500007c0c */ /* 0x000fda000bf05270 */
[----:B------:R-:W-:Y:S05]  /*4840*/  @P0 BRA `(.L_x_91) ;  /* 0x0000000000580947 */ /* 0x000fea0003800000 */
[----:B------:R-:W1:Y:S02]  /*4850*/  LDS R0, [UR8+0x18] ;  /* 0x00001808ff007984 */ /* 0x000e640008000800 */
[----:B-1----:R-:W-:-:S04]  /*4860*/  LOP3.LUT R0, R0, UR4, RZ, 0xc0, !PT ;  /* 0x0000000400007c12 */ /* 0x002fc8000f8ec0ff */
[----:B------:R-:W-:-:S13]  /*4870*/  ISETP.NE.AND P0, PT, R0, UR4, PT ;  /* 0x0000000400007c0c */ /* 0x000fda000bf05270 */
[----:B------:R-:W-:Y:S05]  /*4880*/  @P0 BRA `(.L_x_92) ;  /* 0x00000000003c0947 */ /* 0x000fea0003800000 */
[----:B------:R-:W1:Y:S01]  /*4890*/  S2R R2, SR_LANEID ;  /* 0x0000000000027919 */ /* 0x000e620000000000 */
[----:B------:R-:W-:-:S06]  /*48a0*/  ULOP3.LUT UR5, URZ, UR5, URZ, 0x33, !UPT ;  /* 0x00000005ff057292 */ /* 0x000fcc000f8e33ff */
[----:B------:R-:W-:-:S04]  /*48b0*/  IMAD.U32 R0, RZ, RZ, UR5 ;  /* 0x00000005ff007e24 */ /* 0x000fc8000f8e00ff */
[----:B------:R2:W4:Y:S02]  /*48c0*/  REDUX UR7, R0 ;  /* 0x00000000000773c4 */ /* 0x0005240000000000 */
[----:B------:R1:W-:Y:S01]  /*48d0*/  UTCATOMSWS.AND URZ, UR5 ;  /* 0x0000000500ff79e3 */ /* 0x0003e20008000000 */
[----:B--2---:R-:W-:Y:S01]  /*48e0*/  LOP3.LUT R0, RZ, UR4, RZ, 0x33, !PT ;  /* 0x00000004ff007c12 */ /* 0x004fe2000f8e33ff */
[----:B------:R-:W-:Y:S02]  /*48f0*/  VOTEU.ANY UR4, UPT, PT ;  /* 0x0000000000047886 */ /* 0x000fe400038e0100 */
[----:B------:R-:W-:Y:S02]  /*4900*/  UFLO.U32 UR4, UR4 ;  /* 0x00000004000472bd */ /* 0x000fe400080e0000 */
[----:B------:R-:W2:Y:S04]  /*4910*/  REDUX UR6, R0 ;  /* 0x00000000000673c4 */ /* 0x000ea80000000000 */
[----:B-1----:R-:W-:-:S02]  /*4920*/  ISETP.EQ.U32.AND P0, PT, R2, UR4, PT ;  /* 0x0000000402007c0c */ /* 0x002fc4000bf02070 */
[----:B----4-:R-:W-:-:S11]  /*4930*/  MOV R2, UR7 ;  /* 0x0000000700027c02 */ /* 0x010fd60008000f00 */
[----:B------:R1:W-:Y:S01]  /*4940*/  @P0 ATOMS.AND RZ, [UR8+0x14], R2 ;  /* 0x00001402ffff098c */ /* 0x0003e2000a800008 */
[----:B--2---:R-:W-:-:S05]  /*4950*/  IMAD.U32 R0, RZ, RZ, UR6 ;  /* 0x00000006ff007e24 */ /* 0x004fca000f8e00ff */
[----:B------:R1:W-:Y:S01]  /*4960*/  @P0 ATOMS.AND RZ, [UR8+0x18], R0 ;  /* 0x00001800ffff098c */ /* 0x0003e2000a800008 */
[----:B------:R-:W-:Y:S05]  /*4970*/  BRA `(.L_x_93) ;  /* 0x0000000000147947 */ /* 0x000fea0003800000 */
.L_x_92:
[----:B------:R-:W-:Y:S02]  /*4980*/  MOV R2, 0x49a0 ;  /* 0x000049a000027802 */ /* 0x000fe40000000f00 */
[----:B---3-5:R-:W-:Y:S05]  /*4990*/  CALL.REL.NOINC `($__internal_0_$__cuda_sm10x_tcgen05_guardrail_trap_col_being_dealloced_not_returned_by_alloc) ;  /* 0x0000005c00507944 */ /* 0x028fea0003c00000 */
[----:B------:R-:W-:Y:S05]  /*49a0*/  BRA `(.L_x_93) ;  /* 0x0000000000087947 */ /* 0x000fea0003800000 */
.L_x_91:
[----:B------:R-:W-:Y:S02]  /*49b0*/  MOV R2, 0x49d0 ;  /* 0x000049d000027802 */ /* 0x000fe40000000f00 */
[----:B---3-5:R-:W-:Y:S05]  /*49c0*/  CALL.REL.NOINC `($__internal_2_$__cuda_sm10x_tcgen05_guardrail_trap_unallocated_columns_being_dealloced) ;  /* 0x0000005c005c7944 */ /* 0x028fea0003c00000 */
.L_x_93:
[----:B------:R-:W-:Y:S01]  /*49d0*/  NOP ;  /* 0x0000000000007918 */ /* 0x000fe20000000000 */
[----:B------:R-:W-:Y:S05]  /*49e0*/  EXIT ;  /* 0x000000000000794d */ /* 0x000fea0003800000 */
.L_x_64:
[----:B------:R-:W-:-:S09]  /*49f0*/  UISETP.NE.OR UP0, UPT, UR23, 0x3, !UP4 ;  /* 0x000000031700788c */ /* 0x000fd2000e705670 */
[----:B------:R-:W-:Y:S05]  /*4a00*/  BRA.U UP0, `(.L_x_94) ;  /* 0x0000001100b87547 */ /* 0x000fea000b800000 */
[----:B------:R-:W2:Y:S01]  /*4a10*/  LDCU UR31, c[0x0][0x370] ;  /* 0x00006e00ff1f77ac */ /* 0x000ea20008000800 */
[----:B------:R-:W3:Y:S01]  /*4a20*/  LDC.64 R16, c[0x0][0x348] ;  /* 0x0000d200ff107b82 */ /* 0x000ee20000000a00 */
[----:B------:R-:W-:Y:S02]  /*4a30*/  HFMA2 R13, -RZ, RZ, 0, 0 ;  /* 0x00000000ff0d7431 */ /* 0x000fe400000001ff */
[----:B------:R-:W-:Y:S01]  /*4a40*/  IMAD.MOV.U32 R15, RZ, RZ, 0x1 ;  /* 0x00000001ff0f7424 */ /* 0x000fe200078e00ff */
[----:B------:R-:W2:Y:S01]  /*4a50*/  LDCU.128 UR48, c[0x0][0xb10] ;  /* 0x00016200ff3077ac */ /* 0x000ea20008000c00 */
[----:B------:R-:W-:Y:S01]  /*4a60*/  IMAD.MOV.U32 R14, RZ, RZ, RZ ;  /* 0x000000ffff0e7224 */ /* 0x000fe200078e00ff */
[----:B------:R-:W-:Y:S01]  /*4a70*/  MOV R7, 0x2000 ;  /* 0x0000200000077802 */ /* 0x000fe20000000f00 */
[----:B------:R-:W4:Y:S01]  /*4a80*/  LDCU UR30, c[0x0][0x374] ;  /* 0x00006e80ff1e77ac */ /* 0x000f220008000800 */
[----:B------:R-:W1:Y:S01]  /*4a90*/  LDC.64 R2, c[0x0][0x888] ;  /* 0x00022200ff027b82 */ /* 0x000e620000000a00 */
[----:B------:R-:W4:Y:S01]  /*4aa0*/  LDCU UR15, c[0x0][0xb0c] ;  /* 0x00016180ff0f77ac */ /* 0x000f220008000800 */
[----:B------:R-:W3:Y:S06]  /*4ab0*/  LDCU UR52, c[0x0][0xb20] ;  /* 0x00016400ff3477ac */ /* 0x000eec0008000800 */
[----:B------:R-:W1:Y:S01]  /*4ac0*/  LDC.64 R4, c[0x0][0x890] ;  /* 0x00022400ff047b82 */ /* 0x000e620000000a00 */
[----:B------:R-:W3:Y:S01]  /*4ad0*/  LDCU UR4, c[0x0][0xb30] ;  /* 0x00016600ff0477ac */ /* 0x000ee20008000800 */
[----:B------:R-:W-:Y:S01]  /*4ae0*/  UMOV UR21, 0x400 ;  /* 0x0000040000157882 */ /* 0x000fe20000000000 */
[----:B--2---:R-:W-:-:S02]  /*4af0*/  UIMAD.WIDE.U32 UR6, UR31, UR48, URZ ;  /* 0x000000301f0672a5 */ /* 0x004fc4000f8e00ff */
[----:B----4-:R-:W-:Y:S02]  /*4b00*/  UIMAD.WIDE.U32 UR8, UR30, UR51, URZ ;  /* 0x000000331e0872a5 */ /* 0x010fe4000f8e00ff */
[----:B------:R-:W-:Y:S02]  /*4b10*/  ULEA UR21, UR47, UR21, 0x18 ;  /* 0x000000152f157291 */ /* 0x000fe4000f8ec0ff */
[----:B------:R-:W-:Y:S02]  /*4b20*/  UPLOP3.LUT UP2, UPT, UPT, UPT, UPT, 0x40, 0x4 ;  /* 0x000000000004789c */ /* 0x000fe40003f4e870 */
[----:B------:R-:W-:Y:S01]  /*4b30*/  UIADD3 UR37, UPT, UPT, UR21, 0xd8, URZ ;  /* 0x000000d815257890 */ /* 0x000fe2000fffe0ff */
[----:B------:R-:W-:Y:S01]  /*4b40*/  UMOV UR6, UR7 ;  /* 0x0000000700067c82 */ /* 0x000fe20008000000 */
[----:B------:R-:W-:Y:S01]  /*4b50*/  UMOV UR38, UR9 ;  /* 0x0000000900267c82 */ /* 0x000fe20008000000 */
[----:B------:R-:W-:Y:S02]  /*4b60*/  UISETP.GE.AND UP0, UPT, UR45, 0x1, UPT ;  /* 0x000000012d00788c */ /* 0x000fe4000bf06270 */
[----:B------:R-:W-:Y:S01]  /*4b70*/  UISETP.NE.AND UP4, UPT, UR45, 0x1, UPT ;  /* 0x000000012d00788c */ /* 0x000fe2000bf85270 */
[----:B------:R-:W2:Y:S01]  /*4b80*/  LDCU.64 UR22, c[0x0][0xb28] ;  /* 0x00016500ff1677ac */ /* 0x000ea20008000a00 */
[----:B------:R-:W-:-:S02]  /*4b90*/  UISETP.NE.AND UP6, UPT, UR15, 0x1, UPT ;  /* 0x000000010f00788c */ /* 0x000fc4000bfc5270 */
[----:B------:R-:W-:Y:S02]  /*4ba0*/  UISETP.NE.AND UP5, UPT, UR50, 0x1, UPT ;  /* 0x000000013200788c */ /* 0x000fe4000bfa5270 */
[----:B------:R-:W-:Y:S02]  /*4bb0*/  UIADD3 UR41, UPT, UPT, UR21, 0xc0, URZ ;  /* 0x000000c015297890 */ /* 0x000fe4000fffe0ff */
[----:B------:R-:W-:Y:S02]  /*4bc0*/  UIADD3 UR33, UPT, UPT, UR21, 0xc8, URZ ;  /* 0x000000c815217890 */ /* 0x000fe4000fffe0ff */
[----:B------:R-:W-:Y:S02]  /*4bd0*/  UIADD3 UR25, UPT, UPT, UR21, 0xd0, URZ ;  /* 0x000000d015197890 */ /* 0x000fe4000fffe0ff */
[----:B------:R-:W-:Y:S02]  /*4be0*/  UPRMT UR37, UR47, 0x654, UR37 ;  /* 0x000006542f257896 */ /* 0x000fe40008000025 */
[----:B------:R-:W-:-:S02]  /*4bf0*/  USHF.R.U32.HI UR39, URZ, UR49, UR6 ;  /* 0x00000031ff277299 */ /* 0x000fc40008011606 */
[----:B---3--:R-:W-:Y:S02]  /*4c00*/  USHF.R.U32.HI UR38, URZ, UR52, UR38 ;  /* 0x00000034ff267299 */ /* 0x008fe40008011626 */
[----:B------:R-:W-:-:S11]  /*4c10*/  UISETP.NE.AND UP3, UPT, UR4, 0x1, UPT ;  /* 0x000000010400788c */ /* 0x000fd6000bf65270 */
.L_x_105:
[C---:B------:R-:W-:Y:S02]  /*4c20*/  LEA R12, R14.reuse, UR21, 0x3 ;  /* 0x000000150e0c7c11 */ /* 0x040fe4000f8e18ff */
[----:B------:R-:W-:Y:S02]  /*4c30*/  SHF.L.U32 R0, R13, 0x1f, RZ ;  /* 0x0000001f0d007819 */ /* 0x000fe400000006ff */
[----:B------:R-:W-:Y:S02]  /*4c40*/  LEA R8, R14, UR21, 0x4 ;  /* 0x000000150e087c11 */ /* 0x000fe4000f8e20ff */
[----:B---3--:R-:W3:Y:S02]  /*4c50*/  SYNCS.PHASECHK.TRANS64.TRYWAIT P0, [R12+URZ+0x110], R0 ;  /* 0x000110000c0075a7 */ /* 0x008ee400080011ff */
[----:B---3--:R-:W-:Y:S05]  /*4c60*/  @!P0 BRA `(.L_x_95) ;  /* 0x00000054004c8947 */ /* 0x008fea0003800000 */
.L_x_204:
[----:B------:R-:W4:Y:S01]  /*4c70*/  LDS.128 R8, [R8+0x1a0] ;  /* 0x0001a00008087984 */ /* 0x000f220000000c00 */
[----:B------:R-:W-:Y:S01]  /*4c80*/  UISETP.GE.AND UP0, UPT, UR45, 0x1, UPT ;  /* 0x000000012d00788c */ /* 0x000fe2000bf06270 */
[----:B------:R-:W-:Y:S01]  /*4c90*/  @!PT LDS RZ, [RZ] ;  /* 0x00000000fffff984 */ /* 0x000fe20000000800 */
[----:B------:R-:W-:Y:S01]  /*4ca0*/  @!PT LDS RZ, [RZ] ;  /* 0x00000000fffff984 */ /* 0x000fe20000000800 */
[----:B------:R-:W-:Y:S01]  /*4cb0*/  @!PT LDS RZ, [RZ] ;  /* 0x00000000fffff984 */ /* 0x000fe20000000800 */
[----:B------:R-:W-:Y:S01]  /*4cc0*/  @!PT LDS RZ, [RZ] ;  /* 0x00000000fffff984 */ /* 0x000fe20000000800 */
[----:B------:R1:W-:Y:S06]  /*4cd0*/  MEMBAR.ALL.CTA ;  /* 0x0000000000007992 */ /* 0x0003ec0000008000 */
[----:B-1----:R-:W1:Y:S01]  /*4ce0*/  FENCE.VIEW.ASYNC.S ;  /* 0x00000000000073c6 */ /* 0x002e620000000000 */
[----:B----4-:R-:W-:Y:S11]  /*4cf0*/  LOP3.LUT P0, RZ, R10, 0x1, RZ, 0xc0, !PT ;  /* 0x000000010aff7812 */ /* 0x010ff6000780c0ff */
[----:B------:R-:W-:Y:S02]  /*4d00*/  @!UPT UIADD3 URZ, UPT, UPT, URZ, URZ, URZ ;  /* 0x000000fffffff290 */ /* 0x000fe4000fffe0ff */
[----:B-1----:R-:W-:Y:S01]  /*4d10*/  VOTEU.ANY UP1, P0 ;  /* 0x0000000000ff7886 */ /* 0x002fe20000020100 */
[----:B------:R-:W-:Y:S11]  /*4d20*/  PLOP3.LUT P0, PT, PT, PT, UP1, 0x80, 0x8 ;  /* 0x000000000008781c */ /* 0x000ff60003f0f018 */
[----:B------:R-:W-:Y:S02]  /*4d30*/  @!UPT UIADD3 URZ, UPT, UPT, URZ, URZ, URZ ;  /* 0x000000fffffff290 */ /* 0x000fe4000fffe0ff */
[----:B---3--:R-:W-:Y:S02]  /*4d40*/  @P0 SHF.R.U32.HI R0, RZ, 0x10, R9 ;  /* 0x00000010ff000819 */ /* 0x008fe40000011609 */
[----:B------:R-:W-:Y:S02]  /*4d50*/  @P0 MOV R6, R8 ;  /* 0x0000000800060202 */ /* 0x000fe40000000f00 */
[----:B------:R-:W-:Y:S01]  /*4d60*/  @P0 R2UR UR4, R0 ;  /* 0x00000000000402ca */ /* 0x000fe200000e0000 */
[----:B------:R-:W-:Y:S01]  /*4d70*/  VIADD R0, R12, 0x120 ;  /* 0x000001200c007836 */ /* 0x000fe20000000000 */
[----:B------:R-:W-:Y:S02]  /*4d80*/  @P0 LOP3.LUT R8, R9, 0xffff, RZ, 0xc0, !PT ;  /* 0x0000ffff09080812 */ /* 0x000fe400078ec0ff */
[----:B------:R-:W-:Y:S02]  /*4d90*/  @P0 R2UR UR6, R6 ;  /* 0x00000000060602ca */ /* 0x000fe400000e0000 */
[----:B------:R-:W-:Y:S02]  /*4da0*/  PRMT R0, RZ, 0x654, R0 ;  /* 0x00000654ff007816 */ /* 0x000fe40000000000 */
[----:B------:R-:W-:Y:S02]  /*4db0*/  @P0 R2UR UR5, R8 ;  /* 0x00000000080502ca */ /* 0x000fe400000e0000 */
[----:B------:R1:W-:Y:S03]  /*4dc0*/  SYNCS.ARRIVE.TRANS64.RED.A1T0 RZ, [R0+URZ], RZ ;  /* 0x000000ff00ff79a7 */ /* 0x0003e600081004ff */
[----:B------:R-:W-:Y:S04]  /*4dd0*/  @UP1 UMOV UR29, UR4 ;  /* 0x00000004001d1c82 */ /* 0x000fe80008000000 */
[----:B------:R-:W-:Y:S04]  /*4de0*/  @UP1 UMOV UR14, UR6 ;  /* 0x00000006000e1c82 */ /* 0x000fe80008000000 */
[----:B------:R-:W-:Y:S01]  /*4df0*/  @UP1 UMOV UR13, UR5 ;  /* 0x00000005000d1c82 */ /* 0x000fe20008000000 */
[----:B------:R-:W-:Y:S05]  /*4e00*/  BRA.U !UP0, `(.L_x_96) ;  /* 0x0000000108a47547 */ /* 0x000fea000b800000 */
[----:B------:R-:W-:Y:S02]  /*4e10*/  UIMAD.WIDE.U32 UR16, UR13, UR51, URZ ;  /* 0x000000330d1072a5 */ /* 0x000fe4000f8e00ff */
[----:B------:R-:W-:Y:S02]  /*4e20*/  UIMAD.WIDE.U32 UR18, UR14, UR48, URZ ;  /* 0x000000300e1272a5 */ /* 0x000fe4000f8e00ff */
[----:B------:R-:W-:Y:S02]  /*4e30*/  USEL UR4, UR30, UR38, !UP5 ;  /* 0x000000261e047287 */ /* 0x000fe4000e800000 */
[----:B------:R-:W-:Y:S02]  /*4e40*/  USEL UR7, UR31, UR39, !UP6 ;  /* 0x000000271f077287 */ /* 0x000fe4000f000000 */
[----:B--2---:R-:W-:Y:S02]  /*4e50*/  UIMAD.WIDE.U32 UR8, UR4, UR22, URZ ;  /* 0x00000016040872a5 */ /* 0x004fe4000f8e00ff */
[----:B------:R-:W-:Y:S01]  /*4e60*/  UIMAD.WIDE.U32 UR10, UR7, UR22, URZ ;  /* 0x00000016070a72a5 */ /* 0x000fe2000f8e00ff */
[----:B------:R-:W-:Y:S02]  /*4e70*/  UMOV UR5, UR17 ;  /* 0x0000001100057c82 */ /* 0x000fe40008000000 */
[----:B------:R-:W-:Y:S03]  /*4e80*/  USHF.R.U32.HI UR6, URZ, UR52, UR5 ;  /* 0x00000034ff067299 */ /* 0x000fe60008011605 */
[----:B------:R-:W-:Y:S01]  /*4e90*/  UMOV UR5, UR19 ;  /* 0x0000001300057c82 */ /* 0x000fe20008000000 */
[----:B------:R-:W-:Y:S02]  /*4ea0*/  USEL UR6, UR13, UR6, !UP5 ;  /* 0x000000060d067287 */ /* 0x000fe4000e800000 */
[----:B------:R-:W-:Y:S03]  /*4eb0*/  USHF.R.U32.HI UR12, URZ, UR49, UR5 ;  /* 0x00000031ff0c7299 */ /* 0x000fe60008011605 */
[----:B------:R-:W-:Y:S02]  /*4ec0*/  UMOV UR5, UR9 ;  /* 0x0000000900057c82 */ /* 0x000fe40008000000 */
[----:B------:R-:W-:Y:S03]  /*4ed0*/  @UP4 USHF.R.U32.HI UR4, URZ, UR23, UR5 ;  /* 0x00000017ff044299 */ /* 0x000fe60008011605 */
[----:B------:R-:W-:Y:S01]  /*4ee0*/  UMOV UR5, UR11 ;  /* 0x0000000b00057c82 */ /* 0x000fe20008000000 */
[----:B------:R-:W-:Y:S02]  /*4ef0*/  UIMAD UR4, UR45, UR4, URZ ;  /* 0x000000042d0472a4 */ /* 0x000fe4000f8e02ff */
[----:B------:R-:W-:Y:S02]  /*4f00*/  @UP4 USHF.R.U32.HI UR7, URZ, UR23, UR5 ;  /* 0x00000017ff074299 */ /* 0x000fe40008011605 */
[----:B------:R-:W-:Y:S02]  /*4f10*/  UIMAD.WIDE.U32 UR10, UR6, UR22, URZ ;  /* 0x00000016060a72a5 */ /* 0x000fe4000f8e00ff */
[----:B------:R-:W-:Y:S02]  /*4f20*/  USEL UR5, UR14, UR12, !UP6 ;  /* 0x0000000c0e057287 */ /* 0x000fe4000f000000 */
[----:B------:R-:W-:Y:S02]  /*4f30*/  UIMAD UR8, UR45, UR7, URZ ;  /* 0x000000072d0872a4 */ /* 0x000fe4000f8e02ff */
[----:B------:R-:W-:Y:S03]  /*4f40*/  UISETP.GE.AND UP0, UPT, UR6, UR4, UPT ;  /* 0x000000040600728c */ /* 0x000fe6000bf06270 */
[----:B------:R-:W-:Y:S01]  /*4f50*/  UMOV UR4, UR11 ;  /* 0x0000000b00047c82 */ /* 0x000fe20008000000 */
[----:B------:R-:W-:Y:S02]  /*4f60*/  UISETP.GE.OR UP0, UPT, UR5, UR8, UP0 ;  /* 0x000000080500728c */ /* 0x000fe40008706670 */
[----:B------:R-:W-:Y:S02]  /*4f70*/  USHF.R.U32.HI UR4, URZ, UR23, UR4 ;  /* 0x00000017ff047299 */ /* 0x000fe40008011604 */
[----:B------:R-:W-:Y:S02]  /*4f80*/  UIMAD.WIDE.U32 UR8, UR5, UR22, URZ ;  /* 0x00000016050872a5 */ /* 0x000fe4000f8e00ff */
[----:B------:R-:W-:Y:S04]  /*4f90*/  USEL UR10, UR6, UR4, !UP4 ;  /* 0x00000004060a7287 */ /* 0x000fe8000e000000 */
[----:B------:R-:W-:Y:S01]  /*4fa0*/  UIADD3 UR11, UPT, UPT, -UR10, URZ, URZ ;  /* 0x000000ff0a0b7290 */ /* 0x000fe2000fffe1ff */
[----:B------:R-:W-:Y:S02]  /*4fb0*/  @!UP0 UMOV UR4, UR9 ;  /* 0x0000000900048c82 */ /* 0x000fe40008000000 */
[----:B------:R-:W-:Y:S02]  /*4fc0*/  @!UP0 USHF.R.U32.HI UR4, URZ, UR23, UR4 ;  /* 0x00000017ff048299 */ /* 0x000fe40008011604 */
[----:B------:R-:W-:Y:S02]  /*4fd0*/  UIMAD UR8, UR45, UR11, UR6 ;  /* 0x0000000b2d0872a4 */ /* 0x000fe4000f8e0206 */
[----:B------:R-:W-:Y:S04]  /*4fe0*/  @!UP0 USEL UR4, UR5, UR4, !UP4 ;  /* 0x0000000405048287 */ /* 0x000fe8000e000000 */
[----:B------:R-:W-:Y:S02]  /*4ff0*/  @!UP0 UIMAD UR7, UR7, UR8, UR4 ;  /* 0x00000008070782a4 */ /* 0x000fe4000f8e0204 */
[----:B------:R-:W-:Y:S02]  /*5000*/  @!UP0 UIADD3 UR9, UPT, UPT, UR10, -UR4, URZ ;  /* 0x800000040a098290 */ /* 0x000fe4000fffe0ff */
[----:B------:R-:W-:Y:S02]  /*5010*/  UIADD3 UR8, UPT, UPT, -UR6, URZ, URZ ;  /* 0x000000ff06087290 */ /* 0x000fe4000fffe1ff */
[----:B------:R-:W-:Y:S02]  /*5020*/  UIADD3 UR4, UPT, UPT, -UR5, URZ, URZ ;  /* 0x000000ff05047290 */ /* 0x000fe4000fffe1ff */
[----:B------:R-:W-:Y:S03]  /*5030*/  @!UP0 UIMAD UR6, UR9, UR45, UR5 ;  /* 0x0000002d090682a4 */ /* 0x000fe6000f8e0205 */
[----:B------:R-:W-:Y:S01]  /*5040*/  @!UP0 UMOV UR5, UR7 ;  /* 0x0000000700058c82 */ /* 0x000fe20008000000 */
[----:B------:R-:W-:Y:S02]  /*5050*/  UIMAD UR7, UR15, UR4, UR14 ;  /* 0x000000040f0772a4 */ /* 0x000fe4000f8e020e */
[----:B------:R-:W-:Y:S02]  /*5060*/  UIMAD UR4, UR50, UR8, UR13 ;  /* 0x00000008320472a4 */ /* 0x000fe4000f8e020d */
[----:B------:R-:W-:Y:S02]  /*5070*/  UIMAD UR14, UR5, UR15, UR7 ;  /* 0x0000000f050e72a4 */ /* 0x000fe4000f8e0207 */
[----:B------:R-:W-:Y:S11]  /*5080*/  UIMAD UR13, UR6, UR50, UR4 ;  /* 0x00000032060d72a4 */ /* 0x000ff6000f8e0204 */
[----:B------:R-:W-:Y:S01]  /*5090*/  @!UPT UIADD3 URZ, UPT, UPT, URZ, URZ, URZ ;  /* 0x000000fffffff290 */ /* 0x000fe2000fffe0ff */
.L_x_96:
[----:B------:R-:W3:Y:S01]  /*50a0*/  @!UP3 LDCU.128 UR8, c[0x0][0xb10] ;  /* 0x00016200ff08b7ac */ /* 0x000ee20008000c00 */
[C---:B------:R-:W-:Y:S02]  /*50b0*/  ISETP.NE.U32.AND P1, PT, R4.reuse, RZ, PT ;  /* 0x000000ff0400720c */ /* 0x040fe40003f25070 */
[----:B------:R-:W-:Y:S02]  /*50c0*/  ISETP.NE.U32.AND P0, PT, R4, RZ, PT ;  /* 0x000000ff0400720c */ /* 0x000fe40003f05070 */
[C---:B------:R-:W-:Y:S02]  /*50d0*/  ISETP.NE.AND.EX P1, PT, R5.reuse, RZ, PT, P1 ;  /* 0x000000ff0500720c */ /* 0x040fe40003f25310 */
[----:B------:R-:W-:Y:S01]  /*50e0*/  ISETP.NE.AND.EX P0, PT, R5, RZ, PT, P0 ;  /* 0x000000ff0500720c */ /* 0x000fe20003f05300 */
[----:B------:R-:W4:Y:S01]  /*50f0*/  @!UP3 LDCU UR5, c[0x0][0xb0c] ;  /* 0x00016180ff05b7ac */ /* 0x000f220008000800 */
[----:B------:R-:W-:Y:S01]  /*5100*/  SHF.L.U32 R9, R15, 0x1f, RZ ;  /* 0x0000001f0f097819 */ /* 0x000fe200000006ff */
[----:B------:R-:W-:Y:S02]  /*5110*/  USHF.L.U32 UR42, UR20, 0x7, URZ ;  /* 0x00000007142a7899 */ /* 0x000fe400080006ff */
[----:B------:R-:W-:Y:S02]  /*5120*/  USHF.L.U32 UR43, UR24, 0x6, URZ ;  /* 0x00000006182b7899 */ /* 0x000fe400080006ff */
[----:B---3--:R-:W-:Y:S07]  /*5130*/  UIMAD.WIDE.U32 UR6, UR14, UR8, URZ ;  /* 0x000000080e0672a5 */ /* 0x008fee000f8e00ff */
[----:B------:R-:W-:Y:S01]  /*5140*/  @!UP3 UMOV UR4, UR7 ;  /* 0x000000070004bc82 */ /* 0x000fe20008000000 */
[----:B----4-:R-:W-:Y:S02]  /*5150*/  @!UP3 UISETP.NE.AND UP0, UPT, UR5, 0x1, UPT ;  /* 0x000000010500b88c */ /* 0x010fe4000bf05270 */
[----:B------:R-:W-:Y:S02]  /*5160*/  @!UP3 USHF.R.U32.HI UR4, URZ, UR9, UR4 ;  /* 0x00000009ff04b299 */ /* 0x000fe40008011604 */
[----:B------:R-:W-:Y:S02]  /*5170*/  UIMAD.WIDE.U32 UR6, UR13, UR11, URZ ;  /* 0x0000000b0d0672a5 */ /* 0x000fe4000f8e00ff */
[----:B------:R-:W-:Y:S02]  /*5180*/  @!UP3 USEL UR8, UR14, UR4, !UP0 ;  /* 0x000000040e08b287 */ /* 0x000fe4000c000000 */
[----:B------:R-:W-:Y:S03]  /*5190*/  @!UP3 UISETP.NE.AND UP0, UPT, UR10, 0x1, UPT ;  /* 0x000000010a00b88c */ /* 0x000fe6000bf05270 */
[----:B------:R-:W-:Y:S02]  /*51a0*/  @!UP3 UMOV UR6, UR7 ;  /* 0x000000070006bc82 */ /* 0x000fe40008000000 */
[----:B------:R-:W3:Y:S02]  /*51b0*/  @!UP3 LDCU UR4, c[0x0][0xb20] ;  /* 0x00016400ff04b7ac */ /* 0x000ee40008000800 */
[----:B---3--:R-:W-:Y:S04]  /*51c0*/  @!UP3 USHF.R.U32.HI UR6, URZ, UR4, UR6 ;  /* 0x00000004ff06b299 */ /* 0x008fe80008011606 */
[----:B------:R-:W-:Y:S04]  /*51d0*/  @!UP3 USEL UR6, UR13, UR6, !UP0 ;  /* 0x000000060d06b287 */ /* 0x000fe8000c000000 */
[----:B------:R-:W-:Y:S02]  /*51e0*/  @!UP3 UIADD3 UR4, UPT, UPT, -UR8, UR6, URZ ;  /* 0x000000060804b290 */ /* 0x000fe4000fffe1ff */
[----:B------:R-:W-:Y:S02]  /*51f0*/  @!UP3 UIADD3 UR6, UPT, UPT, UR8, -UR6, URZ ;  /* 0x800000060806b290 */ /* 0x000fe4000fffe0ff */
[----:B------:R-:W-:Y:S02]  /*5200*/  @!UP3 UIMAD UR14, UR4, UR5, UR14 ;  /* 0x00000005040eb2a4 */ /* 0x000fe4000f8e020e */
[----:B------:R-:W-:Y:S01]  /*5210*/  @!UP3 UIMAD UR13, UR6, UR10, UR13 ;  /* 0x0000000a060db2a4 */ /* 0x000fe2000f8e020d */
[----:B------:R-:W-:Y:S11]  /*5220*/  BRA.U UP2, `(.L_x_97) ;  /* 0x0000000102107547 */ /* 0x000ff6000b800000 */
[----:B------:R-:W-:Y:S04]  /*5230*/  MOV R6, UR46 ;  /* 0x0000002e00067c02 */ /* 0x000fe80008000f00 */
[----:B------:R-:W-:Y:S04]  /*5240*/  SHF.L.U32 R6, R6, 0x1f, RZ ;  /* 0x0000001f06067819 */ /* 0x000fe800000006ff */
[----:B------:R-:W3:Y:S02]  /*5250*/  SYNCS.PHASECHK.TRANS64.TRYWAIT P2, [UR21+0x108], R6 ;  /* 0x00010806ff0075a7 */ /* 0x000ee40008041115 */
[----:B---3--:R-:W-:Y:S05]  /*5260*/  @!P2 BRA `(.L_x_98) ;  /* 0x0000004c00e0a947 */ /* 0x008fea0003800000 */
.L_x_97:
[----:B------:R-:W-:Y:S05]  /*5270*/  @!P1 BRA `(.L_x_99) ;  /* 0x0000000000309947 */ /* 0x000fea0003800000 */
[----:B------:R-:W-:Y:S01]  /*5280*/  ISETP.NE.U32.AND P1, PT, R2, RZ, PT ;  /* 0x000000ff0200720c */ /* 0x000fe20003f25070 */
[----:B------:R-:W3:Y:S01]  /*5290*/  LDCU.64 UR4, c[0x0][0x358] ;  /* 0x00006b00ff0477ac */ /* 0x000ee20008000a00 */
[----:B------:R-:W-:Y:S02]  /*52a0*/  IMAD.MOV.U32 R56, RZ, RZ, 0x1 ;  /* 0x00000001ff387424 */ /* 0x000fe400078e00ff */
[----:B------:R-:W-:Y:S11]  /*52b0*/  ISETP.NE.AND.EX P1, PT, R3, RZ, PT, P1 ;  /* 0x000000ff0300720c */ /* 0x000ff60003f25310 */
[----:B------:R-:W-:Y:S02]  /*52c0*/  @!UPT UIADD3 URZ, UPT, UPT, URZ, URZ, URZ ;  /* 0x000000fffffff290 */ /* 0x000fe4000fffe0ff */
[----:B------:R-:W4:Y:S01]  /*52d0*/  @P1 LDC.64 R10, c[0x0][0x888] ;  /* 0x00022200ff0a1b82 */ /* 0x000f220000000a00 */
[----:B-1----:R-:W-:Y:S04]  /*52e0*/  @P1 IMAD R0, R4, UR36, RZ ;  /* 0x0000002404001c24 */ /* 0x002fe8000f8e02ff */
[----:B----4-:R-:W-:Y:S04]  /*52f0*/  @P1 IMAD.WIDE R10, R0, 0x4, R10 ;  /* 0x00000004000a1825 */ /* 0x010fe800078e020a */
[----:B------:R-:W-:Y:S01]  /*5300*/  HFMA2 R0, -RZ, RZ, 0, 5.9604644775390625e-08 ;  /* 0x00000001ff007431 */ /* 0x000fe200000001ff */
[----:B---3-5:R3:W5:Y:S04]  /*5310*/  @P1 LDG.E R26, desc[UR4][R10.64] ;  /* 0x000000040a1a1981 */ /* 0x028768000c1e1900 */
[----:B------:R-:W-:Y:S01]  /*5320*/  @!P1 PRMT R56, R0, 0x7610, R56 ;  /* 0x0000761000389816 */ /* 0x000fe20000000038 */
[----:B---3--:R-:W4:Y:S06]  /*5330*/  @!P1 LDC R26, c[0x0][0x880] ;  /* 0x00022000ff1a9b82 */ /* 0x008f2c0000000800 */
.L_x_99:
[----:B----45:R-:W-:Y:S01]  /*5340*/  @!P0 FSETP.EQ.AND P1, PT, R26, RZ, PT ;  /* 0x000000ff1a00820b */ /* 0x030fe20003f22000 */
[----:B------:R-:W-:Y:S01]  /*5350*/  @!UPT UIADD3 URZ, UPT, UPT, URZ, URZ, URZ ;  /* 0x000000fffffff290 */ /* 0x000fe2000fffe0ff */
[----:B------:R-:W-:Y:S11]  /*5360*/  @!P0 BRA `(.L_x_100) ;  /* 0x0000000000188947 */ /* 0x000ff60003800000 */
[----:B------:R-:W-:Y:S02]  /*5370*/  LOP3.LUT P0, RZ, R56, 0xff, RZ, 0xc0, !PT ;  /* 0x000000ff38ff7812 */ /* 0x000fe4000780c0ff */
[----:B------:R-:W-:Y:S04]  /*5380*/  ISETP.NE.U32.AND P1, PT, R2, RZ, PT ;  /* 0x000000ff0200720c */ /* 0x000fe80003f25070 */
[----:B------:R-:W-:Y:S04]  /*5390*/  ISETP.NE.AND.EX P1, PT, R3, RZ, PT, P1 ;  /* 0x000000ff0300720c */ /* 0x000fe80003f25310 */
[----:B------:R-:W-:Y:S03]  /*53a0*/  PLOP3.LUT P1, PT, P1, PT, PT, 0x8, 0x80 ;  /* 0x000000000080781c */ /* 0x000fe60000f2e170 */
[----:B------:R-:W-:Y:S11]  /*53b0*/  @P0 FSETP.EQ.AND P1, PT, R26, RZ, PT ;  /* 0x000000ff1a00020b */ /* 0x000ff60003f22000 */
[----:B------:R-:W-:Y:S02]  /*53c0*/  @!UPT UIADD3 URZ, UPT, UPT, URZ, URZ, URZ ;  /* 0x000000fffffff290 */ /* 0x000fe4000fffe0ff */
.L_x_100:
[----:B------:R-:W3:Y:S01]  /*53d0*/  SYNCS.PHASECHK.TRANS64.TRYWAIT P2, [UR21+0xe0], R9 ;  /* 0x0000e009ff0075a7 */ /* 0x000ee20008041115 */
[----:B------:R-:W-:Y:S04]  /*53e0*/  ELECT P0, URZ, PT ;  /* 0x0000000000ff782f */ /* 0x000fe80003800000 */
[----:B------:R-:W-:Y:S11]  /*53f0*/  PLOP3.LUT P1, PT, P1, P0, PT, 0xf2, 0x2f ;  /* 0x00000000002f781c */ /* 0x000ff60000f21e72 */
[----:B------:R-:W-:Y:S02]  /*5400*/  @!UPT UIADD3 URZ, UPT, UPT, URZ, URZ, URZ ;  /* 0x000000fffffff290 */ /* 0x000fe4000fffe0ff */
[----:B------:R-:W-:Y:S05]  /*5410*/  @!P1 IADD3 R8, P0, PT, R16, 0x580, RZ ;  /* 0x0000058010089810 */ /* 0x000fea0007f1e0ff */
[----:B-1----:R-:W-:Y:S01]  /*5420*/  @!P1 IMAD.X R6, RZ, RZ, R17, P0 ;  /* 0x000000ffff069224 */ /* 0x002fe200000e0611 */
[----:B---3--:R-:W-:Y:S07]  /*5430*/  @!P2 BRA `(.L_x_101) ;  /* 0x0000004c0084a947 */ /* 0x008fee0003800000 */
.L_x_207:
[----:B------:R-:W-:Y:S01]  /*5440*/  @!P1 R2UR UR5, R8 ;  /* 0x00000000080592ca */ /* 0x000fe200000e0000 */
[----:B------:R-:W-:Y:S01]  /*5450*/  VOTEU.ALL UP0, P1 ;  /* 0x0000000000ff7886 */ /* 0x000fe20000800000 */
[----:B------:R-:W-:Y:S01]  /*5460*/  @!P1 R2UR UR4, R6 ;  /* 0x00000000060492ca */ /* 0x000fe200000e0000 */
[----:B------:R-:W-:Y:S01]  /*5470*/  UMOV UR16, 0x0 ;  /* 0x0000000000107882 */ /* 0x000fe20000000000 */
[----:B------:R-:W-:Y:S01]  /*5480*/  UMOV UR17, 0x10000000 ;  /* 0x1000000000117882 */ /* 0x000fe20000000000 */
[----:B------:R-:W-:Y:S01]  /*5490*/  UMOV UR44, UR36 ;  /* 0x00000024002c7c82 */ /* 0x000fe20008000000 */
[----:B------:R-:W-:Y:S01]  /*54a0*/  @!UP0 UIADD3 UR40, UPT, UPT, UR21, 0x200, URZ ;  /* 0x0000020015288890 */ /* 0x000fe2000fffe0ff */
[----:B-1----:R-:W-:Y:S01]  /*54b0*/  @!P1 IMAD.MOV.U32 R0, RZ, RZ, 0x2000 ;  /* 0x00002000ff009424 */ /* 0x002fe200078e00ff */
[----:B------:R-:W-:Y:S01]  /*54c0*/  @!UP0 UIADD3 UR10, UPT, UPT, UR42, 0x40, URZ ;  /* 0x000000402a0a8890 */ /* 0x000fe2000fffe0ff */
[----:B------:R-:W-:Y:S01]  /*54d0*/  @!P1 IADD3 R8, P0, PT, R16, 0x580, RZ ;  /* 0x0000058010089810 */ /* 0x000fe20007f1e0ff */
[----:B------:R-:W-:Y:S01]  /*54e0*/  @!UP0 UIADD3 UR8, UPT, UPT, UR21, 0x1200, URZ ;  /* 0x0000120015088890 */ /* 0x000fe2000fffe0ff */
[----:B------:R-:W-:Y:S02]  /*54f0*/  VOTEU.ALL UP0, P1 ;  /* 0x0000000000ff7886 */ /* 0x000fe40000800000 */
[----:B------:R-:W-:Y:S01]  /*5500*/  IMAD.U32 R10, RZ, RZ, UR5 ;  /* 0x00000005ff0a7e24 */ /* 0x000fe2000f8e00ff */
[----:B------:R-:W-:Y:S01]  /*5510*/  UMOV UR9, UR41 ;  /* 0x0000002900097c82 */ /* 0x000fe20008000000 */
[----:B------:R-:W-:Y:S01]  /*5520*/  IMAD.U32 R11, RZ, RZ, UR4 ;  /* 0x00000004ff0b7e24 */ /* 0x000fe2000f8e00ff */
[----:B------:R-:W-:Y:S01]  /*5530*/  UMOV UR11, UR43 ;  /* 0x0000002b000b7c82 */ /* 0x000fe20008000000 */
[----:B------:R-:W-:Y:S01]  /*5540*/  UMOV UR12, UR36 ;  /* 0x00000024000c7c82 */ /* 0x000fe20008000000 */
[----:B------:R-:W-:Y:S01]  /*5550*/  @!P1 R2UR UR4, R10 ;  /* 0x000000000a0492ca */ /* 0x000fe200000e0000 */
[----:B------:R-:W-:Y:S01]  /*5560*/  UPRMT UR6, UR47, 0x654, UR41 ;  /* 0x000006542f067896 */ /* 0x000fe20008000029 */
[----:B------:R-:W-:Y:S01]  /*5570*/  @!P1 R2UR UR5, R11 ;  /* 0x000000000b0592ca */ /* 0x000fe200000e0000 */
[----:B------:R-:W-:Y:S11]  /*5580*/  @!P1 IMAD.X R6, RZ, RZ, R17, P0 ;  /* 0x000000ffff069224 */ /* 0x000ff600000e0611 */
[----:B------:R-:W-:Y:S01]  /*5590*/  @!UPT UIADD3 URZ, UPT, UPT, URZ, URZ, URZ ;  /* 0x000000fffffff290 */ /* 0x000fe2000fffe0ff */
[----:B------:R1:W-:Y:S01]  /*55a0*/  @!UP0 UTMALDG.3D [UR40], [UR4], desc[UR16] ;  /* 0x00001028040085b4 */ /* 0x0003e20008011000 */
[----:B------:R-:W-:Y:S05]  /*55b0*/  VOTEU.ALL UP0, P1 ;  /* 0x0000000000ff7886 */ /* 0x000fea0000800000 */
[----:B------:R1:W-:Y:S01]  /*55c0*/  @!UP0 UTMALDG.3D [UR8], [UR4], desc[UR16] ;  /* 0x00001008040085b4 */ /* 0x0003e20008011000 */
[----:B------:R1:W-:Y:S01]  /*55d0*/  @!P1 SYNCS.ARRIVE.TRANS64.RED.A0TR RZ, [UR21+0xc0], R0 ;  /* 0x0000c000ffff99a7 */ /* 0x0003e20008300415 */
[----:B------:R-:W-:Y:S01]  /*55e0*/  SYNCS.ARRIVE.TRANS64.RED.A1T0 RZ, [UR6], RZ ;  /* 0x000000ffffff79a7 */ /* 0x000fe20008100406 */
[----:B------:R-:W3:Y:S02]  /*55f0*/  SYNCS.PHASECHK.TRANS64.TRYWAIT P2, [UR21+0xe8], R9 ;  /* 0x0000e809ff0075a7 */ /* 0x000ee40008041115 */
[----:B-1-3--:R-:W-:Y:S05]  /*5600*/  @!P2 BRA `(.L_x_102) ;  /* 0x0000004c0028a947 */ /* 0x00afea0003800000 */
.L_x_209:
        /* <DEDUP_REMOVED lines=10> */
[----:B------:R-:W-:Y:S02]  /*56b0*/  @!UP0 UIADD3 UR10, UPT, UPT, UR42, 0x50, URZ ;  /* 0x000000502a0a8890 */ /* 0x000fe4000fffe0ff */
[----:B------:R-:W-:Y:S01]  /*56c0*/  @!UP0 UIADD3 UR8, UPT, UPT, UR21, 0x3200, URZ ;  /* 0x0000320015088890 */ /* 0x000fe2000fffe0ff */
[----:B------:R-:W-:Y:S01]  /*56d0*/  IMAD.U32 R10, RZ, RZ, UR5 ;  /* 0x00000005ff0a7e24 */ /* 0x000fe2000f8e00ff */
[----:B------:R-:W-:Y:S01]  /*56e0*/  VOTEU.ALL UP0, P1 ;  /* 0x0000000000ff7886 */ /* 0x000fe20000800000 */
[----:B------:R-:W-:Y:S01]  /*56f0*/  IMAD.U32 R11, RZ, RZ, UR4 ;  /* 0x00000004ff0b7e24 */ /* 0x000fe2000f8e00ff */
[----:B------:R-:W-:Y:S01]  /*5700*/  UMOV UR9, UR33 ;  /* 0x0000002100097c82 */ /* 0x000fe20008000000 */
[----:B------:R-:W-:Y:S01]  /*5710*/  UMOV UR11, UR43 ;  /* 0x0000002b000b7c82 */ /* 0x000fe20008000000 */
[----:B------:R-:W-:Y:S01]  /*5720*/  @!P1 R2UR UR4, R10 ;  /* 0x000000000a0492ca */ /* 0x000fe200000e0000 */
[----:B------:R-:W-:Y:S01]  /*5730*/  UMOV UR12, UR36 ;  /* 0x00000024000c7c82 */ /* 0x000fe20008000000 */
[----:B------:R-:W-:Y:S01]  /*5740*/  @!P1 R2UR UR5, R11 ;  /* 0x000000000b0592ca */ /* 0x000fe200000e0000 */
[----:B------:R-:W-:Y:S01]  /*5750*/  UPRMT UR6, UR47, 0x654, UR33 ;  /* 0x000006542f067896 */ /* 0x000fe20008000021 */
[----:B------:R-:W-:Y:S11]  /*5760*/  @!P1 IMAD.X R6, RZ, RZ, R17, P0 ;  /* 0x000000ffff069224 */ /* 0x000ff600000e0611 */
[----:B------:R1:W-:Y:S01]  /*5770*/  @!UP0 UTMALDG.3D [UR32], [UR4], desc[UR16] ;  /* 0x00001020040085b4 */ /* 0x0003e20008011000 */
[----:B------:R-:W-:Y:S05]  /*5780*/  VOTEU.ALL UP0, P1 ;  /* 0x0000000000ff7886 */ /* 0x000fea0000800000 */
[----:B------:R1:W-:Y:S01]  /*5790*/  @!UP0 UTMALDG.3D [UR8], [UR4], desc[UR16] ;  /* 0x00001008040085b4 */ /* 0x0003e20008011000 */
[----:B------:R1:W-:Y:S01]  /*57a0*/  @!P1 SYNCS.ARRIVE.TRANS64.RED.A0TR RZ, [UR21+0xc8], R0 ;  /* 0x0000c800ffff99a7 */ /* 0x0003e20008300415 */
[----:B------:R-:W-:Y:S01]  /*57b0*/  SYNCS.ARRIVE.TRANS64.RED.A1T0 RZ, [UR6], RZ ;  /* 0x000000ffffff79a7 */ /* 0x000fe20008100406 */
[----:B------:R-:W3:Y:S02]  /*57c0*/  SYNCS.PHASECHK.TRANS64.TRYWAIT P2, [UR21+0xf0], R9 ;  /* 0x0000f009ff0075a7 */ /* 0x000ee40008041115 */
[----:B-1-3--:R-:W-:Y:S05]  /*57d0*/  @!P2 BRA `(.L_x_103) ;  /* 0x0000004800cca947 */ /* 0x00afea0003800000 */
.L_x_211:
        /* <DEDUP_REMOVED lines=9> */
[----:B------:R-:W-:Y:S01]  /*5870*/  VIADD R14, R14, 0x1 ;  /* 0x000000010e0e7836 */ /* 0x000fe20000000000 */
        /* <DEDUP_REMOVED lines=10> */
[----:B------:R-:W-:Y:S01]  /*5920*/  UMOV UR12, UR36 ;  /* 0x00000024000c7c82 */ /* 0x000fe20008000000 */
[----:B------:R-:W-:Y:S11]  /*5930*/  UPRMT UR6, UR47, 0x654, UR25 ;  /* 0x000006542f067896 */ /* 0x000ff60008000019 */
[----:B------:R1:W-:Y:S01]  /*5940*/  @!UP0 UTMALDG.3D [UR24], [UR4], desc[UR16] ;  /* 0x00001018040085b4 */ /* 0x0003e20008011000 */
[----:B------:R-:W-:Y:S05]  /*5950*/  VOTEU.ALL UP0, P1 ;  /* 0x0000000000ff7886 */ /* 0x000fea0000800000 */
[----:B------:R1:W-:Y:S01]  /*5960*/  @!UP0 UTMALDG.3D [UR8], [UR4], desc[UR16] ;  /* 0x00001008040085b4 */ /* 0x0003e20008011000 */
[----:B------:R1:W-:Y:S01]  /*5970*/  @!P1 SYNCS.ARRIVE.TRANS64.RED.A0TR RZ, [UR21+0xd0], R0 ;  /* 0x0000d000ffff99a7 */ /* 0x0003e20008300415 */
[----:B------:R-:W-:Y:S01]  /*5980*/  SYNCS.ARRIVE.TRANS64.RED.A1T0 RZ, [UR6], RZ ;  /* 0x000000ffffff79a7 */ /* 0x000fe20008100406 */
[----:B------:R-:W3:Y:S02]  /*5990*/  SYNCS.PHASECHK.TRANS64.TRYWAIT P0, [UR21+0xf8], R9 ;  /* 0x0000f809ff0075a7 */ /* 0x000ee40008001115 */
[----:B-1-3--:R-:W-:Y:S05]  /*59a0*/  @!P0 BRA `(.L_x_104) ;  /* 0x0000004800708947 */ /* 0x00afea0003800000 */
.L_x_213:
[----:B------:R-:W-:Y:S01]  /*59b0*/  UPLOP3.LUT UP2, UPT, UPT, UPT, UPT, 0x80, 0x8 ;  /* 0x000000000008789c */ /* 0x000fe20003f4f070 */
[----:B------:R-:W-:Y:S01]  /*59c0*/  @!P1 IADD3 R6, P0, PT, R16, 0x580, RZ ;  /* 0x0000058010069810 */ /* 0x000fe20007f1e0ff */
[----:B------:R-:W-:Y:S01]  /*59d0*/  UMOV UR6, 0x0 ;  /* 0x0000000000067882 */ /* 0x000fe20000000000 */
[----:B------:R-:W-:Y:S01]  /*59e0*/  UMOV UR7, 0x10000000 ;  /* 0x1000000000077882 */ /* 0x000fe20000000000 */
[----:B------:R-:W-:Y:S01]  /*59f0*/  VOTEU.ALL UP0, P1 ;  /* 0x0000000000ff7886 */ /* 0x000fe20000800000 */
[----:B------:R-:W-:Y:S01]  /*5a00*/  @!P1 R2UR UR5, R6 ;  /* 0x00000000060592ca */ /* 0x000fe200000e0000 */
[----:B-1----:R-:W-:Y:S01]  /*5a10*/  @!P1 IMAD.X R0, RZ, RZ, R17, P0 ;  /* 0x000000ffff009224 */ /* 0x002fe200000e0611 */
[----:B------:R-:W-:Y:S01]  /*5a20*/  UMOV UR19, UR43 ;  /* 0x0000002b00137c82 */ /* 0x000fe20008000000 */
[----:B------:R-:W-:Y:S01]  /*5a30*/  UMOV UR20, UR36 ;  /* 0x0000002400147c82 */ /* 0x000fe20008000000 */
[----:B------:R-:W-:Y:S01]  /*5a40*/  @!UP0 UIADD3 UR18, UPT, UPT, UR42, 0x30, URZ ;  /* 0x000000302a128890 */ /* 0x000fe2000fffe0ff */
[----:B------:R-:W-:Y:S01]  /*5a50*/  R2UR UR24, R58 ;  /* 0x000000003a1872ca */ /* 0x000fe200000e0000 */
[----:B------:R-:W-:Y:S01]  /*5a60*/  @!UP0 UIADD3 UR16, UPT, UPT, UR21, 0x6200, URZ ;  /* 0x0000620015108890 */ /* 0x000fe2000fffe0ff */
[----:B------:R-:W-:Y:S01]  /*5a70*/  @!P1 R2UR UR4, R0 ;  /* 0x00000000000492ca */ /* 0x000fe200000e0000 */
[----:B------:R-:W-:Y:S01]  /*5a80*/  @!UP0 UIADD3 UR17, UPT, UPT, UR21, 0xd8, URZ ;  /* 0x000000d815118890 */ /* 0x000fe2000fffe0ff */
[----:B------:R-:W-:Y:S01]  /*5a90*/  ISETP.NE.AND P0, PT, R14, 0x2, PT ;  /* 0x000000020e00780c */ /* 0x000fe20003f05270 */
[----:B------:R-:W-:Y:S01]  /*5aa0*/  @!UP0 UIADD3 UR10, UPT, UPT, UR42, 0x70, URZ ;  /* 0x000000702a0a8890 */ /* 0x000fe2000fffe0ff */
[----:B------:R-:W-:Y:S01]  /*5ab0*/  LOP3.LUT R15, R15, 0x1, RZ, 0x3c, !PT ;  /* 0x000000010f0f7812 */ /* 0x000fe200078e3cff */
[----:B------:R-:W-:Y:S01]  /*5ac0*/  @!UP0 UIADD3 UR8, UPT, UPT, UR21, 0x7200, URZ ;  /* 0x0000720015088890 */ /* 0x000fe2000fffe0ff */
[----:B------:R-:W-:Y:S01]  /*5ad0*/  IMAD.U32 R8, RZ, RZ, UR5 ;  /* 0x00000005ff087e24 */ /* 0x000fe2000f8e00ff */
[----:B------:R-:W-:Y:S01]  /*5ae0*/  VOTEU.ALL UP0, P1 ;  /* 0x0000000000ff7886 */ /* 0x000fe20000800000 */
[----:B------:R-:W-:Y:S01]  /*5af0*/  UMOV UR11, UR43 ;  /* 0x0000002b000b7c82 */ /* 0x000fe20008000000 */
[----:B------:R-:W-:Y:S01]  /*5b00*/  UMOV UR12, UR36 ;  /* 0x00000024000c7c82 */ /* 0x000fe20008000000 */
[----:B------:R-:W-:Y:S01]  /*5b10*/  UMOV UR9, UR17 ;  /* 0x0000001100097c82 */ /* 0x000fe20008000000 */
[----:B------:R-:W-:Y:S01]  /*5b20*/  SEL R0, RZ, 0x1, P0 ;  /* 0x00000001ff007807 */ /* 0x000fe20000000000 */
[----:B------:R-:W-:Y:S01]  /*5b30*/  UIADD3 UR24, UPT, UPT, UR14, UR24, URZ ;  /* 0x000000180e187290 */ /* 0x000fe2000fffe0ff */
[----:B------:R-:W-:Y:S01]  /*5b40*/  IMAD.U32 R9, RZ, RZ, UR4 ;  /* 0x00000004ff097e24 */ /* 0x000fe2000f8e00ff */
[----:B------:R-:W-:Y:S01]  /*5b50*/  @!P1 R2UR UR4, R8 ;  /* 0x00000000080492ca */ /* 0x000fe200000e0000 */
[----:B------:R-:W-:Y:S01]  /*5b60*/  UMOV UR36, UR29 ;  /* 0x0000001d00247c82 */ /* 0x000fe20008000000 */
[----:B------:R-:W-:Y:S02]  /*5b70*/  LOP3.LUT R13, R13, R0, RZ, 0x3c, !PT ;  /* 0x000000000d0d7212 */ /* 0x000fe400078e3cff */
[----:B------:R-:W-:Y:S02]  /*5b80*/  @!P1 R2UR UR5, R9 ;  /* 0x00000000090592ca */ /* 0x000fe400000e0000 */
[----:B------:R-:W-:Y:S11]  /*5b90*/  SEL R14, R14, RZ, P0 ;  /* 0x000000ff0e0e7207 */ /* 0x000ff60000000000 */
[----:B------:R1:W-:Y:S01]  /*5ba0*/  @!UP0 UTMALDG.3D [UR16], [UR4], desc[UR6] ;  /* 0x00000610040085b4 */ /* 0x0003e20008011000 */
[----:B------:R-:W-:Y:S05]  /*5bb0*/  VOTEU.ALL UP0, P1 ;  /* 0x0000000000ff7886 */ /* 0x000fea0000800000 */
[----:B------:R3:W-:Y:S01]  /*5bc0*/  @!UP0 UTMALDG.3D [UR8], [UR4], desc[UR6] ;  /* 0x00000608040085b4 */ /* 0x0007e20008011000 */
[----:B------:R3:W-:Y:S01]  /*5bd0*/  @!P1 SYNCS.ARRIVE.TRANS64.RED.A0TR RZ, [UR21+0xd8], R7 ;  /* 0x0000d807ffff99a7 */ /* 0x0007e20008300415 */
[----:B------:R-:W-:Y:S01]  /*5be0*/  SYNCS.ARRIVE.TRANS64.RED.A1T0 RZ, [UR37], RZ ;  /* 0x000000ffffff79a7 */ /* 0x000fe20008100425 */
[----:B-1----:R-:W-:Y:S01]  /*5bf0*/  UIADD3 UR20, UPT, UPT, UR13, UR63, URZ ;  /* 0x0000003f0d147290 */ /* 0x002fe2000fffe0ff */
[----:B------:R-:W-:Y:S11]  /*5c00*/  BRA.U UP1, `(.L_x_105) ;  /* 0xfffffff101047547 */ /* 0x000ff6000b83ffff */
[----:B------:R-:W-:-:S04]  /*5c10*/  SHF.L.U32 R2, R15, 0x1f, RZ ;  /* 0x0000001f0f027819 */ /* 0x000fc800000006ff */
[----:B------:R-:W1:Y:S02]  /*5c20*/  SYNCS.PHASECHK.TRANS64.TRYWAIT P0, [UR21+0xe0], R2 ;  /* 0x0000e002ff0075a7 */ /* 0x000e640008001115 */
[----:B-1----:R-:W-:Y:S05]  /*5c30*/  @!P0 BRA `(.L_x_106) ;  /* 0x0000004400e48947 */ /* 0x002fea0003800000 */
.L_x_215:
[----:B------:R-:W4:Y:S02]  /*5c40*/  SYNCS.PHASECHK.TRANS64.TRYWAIT P0, [UR21+0xe8], R2 ;  /* 0x0000e802ff0075a7 */ /* 0x000f240008001115 */
[----:B----4-:R-:W-:Y:S05]  /*5c50*/  @!P0 BRA `(.L_x_107) ;  /* 0x0000004400f48947 */ /* 0x010fea0003800000 */
.L_x_217:
[----:B------:R-:W4:Y:S02]  /*5c60*/  SYNCS.PHASECHK.TRANS64.TRYWAIT P0, [UR21+0xf0], R2 ;  /* 0x0000f002ff0075a7 */ /* 0x000f240008001115 */
[----:B----4-:R-:W-:Y:S05]  /*5c70*/  @!P0 BRA `(.L_x_108) ;  /* 0x0000004800048947 */ /* 0x010fea0003800000 */
.L_x_219:
[----:B-1----:R-:W-:-:S07]  /*5c80*/  MOV R0, UR21 ;  /* 0x0000001500007c02 */ /* 0x002fce0008000f00 */
.L_x_109:
[----:B-1----:R-:W-:-:S04]  /*5c90*/  SHF.L.U32 R2, R15, 0x1f, RZ ;  /* 0x0000001f0f027819 */ /* 0x002fc800000006ff */
[----:B------:R1:W4:Y:S03]  /*5ca0*/  SYNCS.PHASECHK.TRANS64.TRYWAIT P0, [R0+URZ+0xf8], R2 ;  /* 0x0000f802000075a7 */ /* 0x00032600080011ff */
[----:B----4-:R-:W-:Y:S05]  /*5cb0*/  @!P0 NANOSLEEP.SYNCS 0x989680 ;  /* 0x009896800000895d */ /* 0x010fea0003900000 */
[----:B------:R-:W4:Y:S02]  /*5cc0*/  @!P0 SYNCS.PHASECHK.TRANS64 P0, [R0+URZ+0xf8], R2 ;  /* 0x0000f802000085a7 */ /* 0x000f2400080010ff */
[----:B--234-:R-:W-:Y:S05]  /*5cd0*/  @P0 EXIT ;  /* 0x000000000000094d */ /* 0x01cfea0003800000 */
[----:B------:R-:W-:Y:S05]  /*5ce0*/  BRA `(.L_x_109) ;  /* 0xfffffffc00e87947 */ /* 0x000fea000383ffff */
.L_x_94:
[----:B------:R-:W-:-:S06]  /*5cf0*/  UISETP.GE.AND UP0, UPT, UR23, 0x4, UPT ;  /* 0x000000041700788c */ /* 0x000fcc000bf06270 */
[----:B------:R-:W-:-:S13]  /*5d00*/  PLOP3.LUT P0, PT, PT, PT, UP0, 0x80, 0x8 ;  /* 0x000000000008781c */ /* 0x000fda0003f0f008 */
[----:B-1----:R-:W-:Y:S05]  /*5d10*/  @!P0 EXIT ;  /* 0x000000000000894d */ /* 0x002fea0003800000 */
[----:B------:R-:W-:Y:S01]  /*5d20*/  BAR.SYNC.DEFER_BLOCKING 0x6, 0xa0 ;  /* 0x0182800000007b1d */ /* 0x000fe20000010000 */
[----:B------:R-:W-:Y:S01]  /*5d30*/  IMAD.SHL.U32 R5, R69, 0x10, RZ ;  /* 0x0000001045057824 */ /* 0x000fe200078e00ff */
[C---:B------:R-:W-:Y:S01]  /*5d40*/  SHF.L.U32 R6, R57.reuse, 0x15, RZ ;  /* 0x0000001539067819 */ /* 0x040fe200000006ff */
[----:B------:R-:W-:Y:S01]  /*5d50*/  IMAD.SHL.U32 R7, R57, 0x200, RZ ;  /* 0x0000020039077824 */ /* 0x000fe200078e00ff */
[C---:B------:R-:W-:Y:S01]  /*5d60*/  LOP3.LUT R70, R69.reuse, 0x60, RZ, 0xc0, !PT ;  /* 0x0000006045467812 */ /* 0x040fe200078ec0ff */
[----:B------:R-:W-:Y:S01]  /*5d70*/  IMAD.SHL.U32 R4, R69, 0x2, RZ ;  /* 0x0000000245047824 */ /* 0x000fe200078e00ff */
[----:B------:R-:W-:Y:S02]  /*5d80*/  UMOV UR43, 0x400 ;  /* 0x00000400002b7882 */ /* 0x000fe40000000000 */
[----:B------:R-:W1:Y:S01]  /*5d90*/  LDC.64 R52, c[0x0][0x888] ;  /* 0x00022200ff347b82 */ /* 0x000e620000000a00 */
[----:B------:R-:W-:Y:S01]  /*5da0*/  ULEA UR43, UR47, UR43, 0x18 ;  /* 0x0000002b2f2b7291 */ /* 0x000fe2000f8ec0ff */
[----:B------:R-:W-:Y:S01]  /*5db0*/  LOP3.LUT R68, R5, 0x590, RZ, 0xc0, !PT ;  /* 0x0000059005447812 */ /* 0x000fe200078ec0ff */
[----:B------:R-:W-:Y:S01]  /*5dc0*/  IMAD.U32 R23, R69, 0x10000, RZ ;  /* 0x0001000045177824 */ /* 0x000fe200078e00ff */
[----:B------:R-:W-:Y:S01]  /*5dd0*/  LOP3.LUT R5, R5, 0x60, RZ, 0xc0, !PT ;  /* 0x0000006005057812 */ /* 0x000fe200078ec0ff */
[----:B------:R-:W-:Y:S01]  /*5de0*/  UIADD3 UR4, UPT, UPT, UR43, 0x200, URZ ;  /* 0x000002002b047890 */ /* 0x000fe2000fffe0ff */
[----:B------:R-:W-:Y:S01]  /*5df0*/  LOP3.LUT R68, R68, 0x200, R7, 0xf8, !PT ;  /* 0x0000020044447812 */ /* 0x000fe200078ef807 */
[----:B------:R-:W-:Y:S01]  /*5e00*/  HFMA2 R22, -RZ, RZ, 0, 0 ;  /* 0x00000000ff167431 */ /* 0x000fe200000001ff */
[----:B------:R-:W2:Y:S01]  /*5e10*/  LDC.64 R54, c[0x0][0x890] ;  /* 0x00022400ff367b82 */ /* 0x000ea20000000a00 */
[----:B------:R-:W-:Y:S01]  /*5e20*/  LOP3.LUT R4, R5, 0xc, R4, 0xf8, !PT ;  /* 0x0000000c05047812 */ /* 0x000fe200078ef804 */
[----:B------:R-:W-:Y:S01]  /*5e30*/  IMAD.MOV.U32 R65, RZ, RZ, 0x1 ;  /* 0x00000001ff417424 */ /* 0x000fe200078e00ff */
[----:B------:R-:W-:Y:S01]  /*5e40*/  LOP3.LUT R6, R6, 0x200000, RZ, 0xc0, !PT ;  /* 0x0020000006067812 */ /* 0x000fe200078ec0ff */
[----:B------:R-:W-:Y:S01]  /*5e50*/  IMAD.MOV.U32 R64, RZ, RZ, RZ ;  /* 0x000000ffff407224 */ /* 0x000fe200078e00ff */
[----:B------:R-:W-:Y:S01]  /*5e60*/  LOP3.LUT R68, R68, R4, RZ, 0xfc, !PT ;  /* 0x0000000444447212 */ /* 0x000fe200078efcff */
[----:B------:R-:W-:Y:S01]  /*5e70*/  IMAD.MOV.U32 R61, RZ, RZ, RZ ;  /* 0x000000ffff3d7224 */ /* 0x000fe200078e00ff */
[----:B------:R-:W-:Y:S01]  /*5e80*/  MOV R59, UR4 ;  /* 0x00000004003b7c02 */ /* 0x000fe20008000f00 */
[----:B------:R-:W3:Y:S01]  /*5e90*/  LDC.64 R50, c[0x0][0x8b0] ;  /* 0x00022c00ff327b82 */ /* 0x000ee20000000a00 */
[----:B------:R-:W4:Y:S01]  /*5ea0*/  LDS R0, [UR43+0x1c0] ;  /* 0x0001c02bff007984 */ /* 0x000f220008000800 */
[C---:B------:R-:W-:Y:S01]  /*5eb0*/  LOP3.LUT R67, R69.reuse, 0x2, RZ, 0xc0, !PT ;  /* 0x0000000245437812 */ /* 0x040fe200078ec0ff */
[----:B------:R-:W1:Y:S01]  /*5ec0*/  LDCU UR60, c[0x0][0x370] ;  /* 0x00006e00ff3c77ac */ /* 0x000e620008000800 */
[----:B------:R-:W-:Y:S01]  /*5ed0*/  LOP3.LUT R23, R6, 0x400000, R23, 0xf8, !PT ;  /* 0x0040000006177812 */ /* 0x000fe200078ef817 */
[----:B------:R-:W-:Y:S01]  /*5ee0*/  IMAD R68, R68, 0x4, R59 ;  /* 0x0000000444447824 */ /* 0x000fe200078e023b */
[----:B------:R-:W-:Y:S01]  /*5ef0*/  LOP3.LUT R69, R69, 0x4, RZ, 0xc0, !PT ;  /* 0x0000000445457812 */ /* 0x000fe200078ec0ff */
[----:B------:R-:W1:Y:S01]  /*5f00*/  LDCU UR42, c[0x0][0xb0c] ;  /* 0x00016180ff2a77ac */ /* 0x000e620008000800 */
[----:B------:R-:W1:Y:S01]  /*5f10*/  LDC.64 R48, c[0x0][0x8a8] ;  /* 0x00022a00ff307b82 */ /* 0x000e620000000a00 */
[----:B------:R-:W-:Y:S01]  /*5f20*/  MOV R63, RZ ;  /* 0x000000ff003f7202 */ /* 0x000fe20000000f00 */
[--C-:B------:R-:W-:Y:S01]  /*5f30*/  IMAD R67, R67, -0x10, R68.reuse ;  /* 0xfffffff043437824 */ /* 0x100fe200078e0244 */
[----:B------:R-:W1:Y:S01]  /*5f40*/  LDCU UR39, c[0x0][0xb30] ;  /* 0x00016600ff2777ac */ /* 0x000e620008000800 */
[----:B------:R-:W-:Y:S01]  /*5f50*/  IMAD R66, R69, -0x10, R68 ;  /* 0xfffffff045427824 */ /* 0x000fe200078e0244 */
[----:B------:R-:W1:Y:S01]  /*5f60*/  LDCU.64 UR54, c[0x0][0x888] ;  /* 0x00011100ff3677ac */ /* 0x000e620008000a00 */
[----:B------:R-:W1:Y:S01]  /*5f70*/  LDCU.64 UR40, c[0x0][0xb28] ;  /* 0x00016500ff2877ac */ /* 0x000e620008000a00 */
[----:B------:R-:W1:Y:S01]  /*5f80*/  LDCU.128 UR56, c[0x0][0xb10] ;  /* 0x00016200ff3877ac */ /* 0x000e620008000c00 */
[----:B------:R-:W1:Y:S01]  /*5f90*/  LDCU UR53, c[0x0][0x374] ;  /* 0x00006e80ff3577ac */ /* 0x000e620008000800 */
[----:B------:R-:W-:Y:S01]  /*5fa0*/  UMOV UR52, URZ ;  /* 0x000000ff00347c82 */ /* 0x000fe20008000000 */
[----:B------:R-:W-:Y:S01]  /*5fb0*/  UMOV UR46, URZ ;  /* 0x000000ff002e7c82 */ /* 0x000fe20008000000 */
[----:B--2-4-:R-:W-:-:S07]  /*5fc0*/  IMAD.IADD R23, R0, 0x1, R23 ;  /* 0x0000000100177824 */ /* 0x014fce00078e0217 */
.L_x_153:
[----:B------:R-:W-:Y:S02]  /*5fd0*/  LEA R3, R61, UR43, 0x3 ;  /* 0x0000002b3d037c11 */ /* 0x000fe4000f8e18ff */
[----:B------:R-:W-:Y:S02]  /*5fe0*/  SHF.L.U32 R0, R63, 0x1f, RZ ;  /* 0x0000001f3f007819 */ /* 0x000fe400000006ff */
[----:B-1----:R-:W-:Y:S02]  /*5ff0*/  LEA R4, R61, UR43, 0x4 ;  /* 0x0000002b3d047c11 */ /* 0x002fe4000f8e20ff */
[----:B--2---:R-:W2:Y:S02]  /*6000*/  SYNCS.PHASECHK.TRANS64.TRYWAIT P0, [R3+URZ+0x110], R0 ;  /* 0x00011000030075a7 */ /* 0x004ea400080011ff */
[----:B--2---:R-:W-:Y:S05]  /*6010*/  @!P0 BRA `(.L_x_110) ;  /* 0x0000004400348947 */ /* 0x004fea0003800000 */
.L_x_220:
        /* <DEDUP_REMOVED lines=11> */
[----:B------:R-:W-:Y:S01]  /*60d0*/  PLOP3.LUT P0, PT, PT, PT, UP1, 0x80, 0x8 ;  /* 0x000000000008781c */ /* 0x000fe20003f0f018 */
[----:B------:R-:W-:Y:S11]  /*60e0*/  UP2UR UR62, UPR, URZ, 0x2 ;  /* 0x00000002ff3e7883 */ /* 0x000ff60008000000 */
[----:B------:R-:W-:Y:S01]  /*60f0*/  @!UPT UIADD3 URZ, UPT, UPT, URZ, URZ, URZ ;  /* 0x000000fffffff290 */ /* 0x000fe2000fffe0ff */
[----:B--2---:R-:W-:Y:S02]  /*6100*/  @P0 SHF.R.U32.HI R0, RZ, 0x10, R5 ;  /* 0x00000010ff000819 */ /* 0x004fe40000011605 */
        /* <DEDUP_REMOVED lines=12> */
[----:B------:R-:W2:Y:S01]  /*61d0*/  LDCU UR12, c[0x0][0xb20] ;  /* 0x00016400ff0c77ac */ /* 0x000ea20008000800 */
[----:B------:R-:W-:Y:S02]  /*61e0*/  UIMAD.WIDE.U32 UR4, UR53, UR59, URZ ;  /* 0x0000003b350472a5 */ /* 0x000fe4000f8e00ff */
[----:B------:R-:W-:Y:S02]  /*61f0*/  UIMAD.WIDE.U32 UR6, UR60, UR56, URZ ;  /* 0x000000383c0672a5 */ /* 0x000fe4000f8e00ff */
[----:B------:R-:W-:Y:S02]  /*6200*/  UISETP.NE.AND UP0, UPT, UR58, 0x1, UPT ;  /* 0x000000013a00788c */ /* 0x000fe4000bf05270 */
[----:B------:R-:W-:Y:S02]  /*6210*/  UIMAD.WIDE.U32 UR8, UR37, UR59, URZ ;  /* 0x0000003b250872a5 */ /* 0x000fe4000f8e00ff */
[----:B------:R-:W-:Y:S02]  /*6220*/  UIMAD.WIDE.U32 UR10, UR38, UR56, URZ ;  /* 0x00000038260a72a5 */ /* 0x000fe4000f8e00ff */
[----:B------:R-:W-:Y:S02]  /*6230*/  UISETP.NE.AND UP1, UPT, UR42, 0x1, UPT ;  /* 0x000000012a00788c */ /* 0x000fe4000bf25270 */
[----:B------:R-:W-:Y:S01]  /*6240*/  UISETP.NE.AND UP2, UPT, UR45, 0x1, UPT ;  /* 0x000000012d00788c */ /* 0x000fe2000bf45270 */
[----:B------:R-:W-:Y:S02]  /*6250*/  UMOV UR4, UR5 ;  /* 0x0000000500047c82 */ /* 0x000fe40008000000 */
[----:B--2---:R-:W-:Y:S03]  /*6260*/  USHF.R.U32.HI UR5, URZ, UR12, UR4 ;  /* 0x0000000cff057299 */ /* 0x004fe60008011604 */
[----:B------:R-:W-:Y:S02]  /*6270*/  UMOV UR4, UR7 ;  /* 0x0000000700047c82 */ /* 0x000fe40008000000 */
[----:B------:R-:W-:Y:S02]  /*6280*/  USHF.R.U32.HI UR7, URZ, UR57, UR4 ;  /* 0x00000039ff077299 */ /* 0x000fe40008011604 */
[----:B------:R-:W-:Y:S02]  /*6290*/  USEL UR4, UR53, UR5, !UP0 ;  /* 0x0000000535047287 */ /* 0x000fe4000c000000 */
[----:B------:R-:W-:Y:S01]  /*62a0*/  USEL UR7, UR60, UR7, !UP1 ;  /* 0x000000073c077287 */ /* 0x000fe2000c800000 */
[----:B------:R-:W-:Y:S01]  /*62b0*/  UMOV UR5, UR9 ;  /* 0x0000000900057c82 */ /* 0x000fe20008000000 */
[----:B------:R-:W-:Y:S02]  /*62c0*/  UIMAD.WIDE.U32 UR8, UR4, UR40, URZ ;  /* 0x00000028040872a5 */ /* 0x000fe4000f8e00ff */
[----:B------:R-:W-:Y:S03]  /*62d0*/  USHF.R.U32.HI UR6, URZ, UR12, UR5 ;  /* 0x0000000cff067299 */ /* 0x000fe60008011605 */
[----:B------:R-:W-:Y:S01]  /*62e0*/  UMOV UR5, UR11 ;  /* 0x0000000b00057c82 */ /* 0x000fe20008000000 */
[----:B------:R-:W-:Y:S02]  /*62f0*/  UIMAD.WIDE.U32 UR10, UR7, UR40, URZ ;  /* 0x00000028070a72a5 */ /* 0x000fe4000f8e00ff */
[----:B------:R-:W-:Y:S02]  /*6300*/  USHF.R.U32.HI UR12, URZ, UR57, UR5 ;  /* 0x00000039ff0c7299 */ /* 0x000fe40008011605 */
[----:B------:R-:W-:Y:S01]  /*6310*/  USEL UR6, UR37, UR6, !UP0 ;  /* 0x0000000625067287 */ /* 0x000fe2000c000000 */
[----:B------:R-:W-:Y:S02]  /*6320*/  UMOV UR5, UR9 ;  /* 0x0000000900057c82 */ /* 0x000fe40008000000 */
[----:B------:R-:W-:Y:S01]  /*6330*/  UMOV UR10, UR11 ;  /* 0x0000000b000a7c82 */ /* 0x000fe20008000000 */
[----:B------:R-:W-:Y:S02]  /*6340*/  @UP2 USHF.R.U32.HI UR4, URZ, UR41, UR5 ;  /* 0x00000029ff042299 */ /* 0x000fe40008011605 */
[----:B------:R-:W-:Y:S02]  /*6350*/  @UP2 USHF.R.U32.HI UR7, URZ, UR41, UR10 ;  /* 0x00000029ff072299 */ /* 0x000fe4000801160a */
[----:B------:R-:W-:Y:S02]  /*6360*/  UIMAD UR4, UR45, UR4, URZ ;  /* 0x000000042d0472a4 */ /* 0x000fe4000f8e02ff */
        /* <DEDUP_REMOVED lines=8> */
[----:B------:R-:W-:Y:S02]  /*63f0*/  USEL UR11, UR6, UR4, !UP2 ;  /* 0x00000004060b7287 */ /* 0x000fe4000d000000 */
[----:B------:R-:W-:Y:S02]  /*6400*/  UIADD3 UR8, UPT, UPT, -UR5, URZ, URZ ;  /* 0x000000ff05087290 */ /* 0x000fe4000fffe1ff */
[----:B------:R-:W-:Y:S01]  /*6410*/  UIADD3 UR10, UPT, UPT, -UR11, URZ, URZ ;  /* 0x000000ff0b0a7290 */ /* 0x000fe2000fffe1ff */
[----:B------:R-:W-:Y:S01]  /*6420*/  @!UP0 UMOV UR4, UR9 ;  /* 0x0000000900048c82 */ /* 0x000fe20008000000 */
[----:B------:R-:W-:Y:S02]  /*6430*/  UIADD3 UR9, UPT, UPT, -UR6, URZ, URZ ;  /* 0x000000ff06097290 */ /* 0x000fe4000fffe1ff */
[----:B------:R-:W-:Y:S02]  /*6440*/  @!UP0 USHF.R.U32.HI UR4, URZ, UR41, UR4 ;  /* 0x00000029ff048299 */ /* 0x000fe40008011604 */
[----:B------:R-:W-:Y:S02]  /*6450*/  UIMAD UR10, UR45, UR10, UR6 ;  /* 0x0000000a2d0a72a4 */ /* 0x000fe4000f8e0206 */
[----:B------:R-:W-:Y:S04]  /*6460*/  @!UP0 USEL UR4, UR5, UR4, !UP2 ;  /* 0x0000000405048287 */ /* 0x000fe8000d000000 */
[----:B------:R-:W-:Y:S02]  /*6470*/  @!UP0 UIMAD UR10, UR7, UR10, UR4 ;  /* 0x0000000a070a82a4 */ /* 0x000fe4000f8e0204 */
[----:B------:R-:W-:Y:S02]  /*6480*/  @!UP0 UIADD3 UR11, UPT, UPT, UR11, -UR4, URZ ;  /* 0x800000040b0b8290 */ /* 0x000fe4000fffe0ff */
[----:B------:R-:W-:Y:S02]  /*6490*/  UIMAD UR7, UR42, UR8, UR38 ;  /* 0x000000082a0772a4 */ /* 0x000fe4000f8e0226 */
[----:B------:R-:W-:Y:S02]  /*64a0*/  @!UP0 UIMAD UR6, UR11, UR45, UR5 ;  /* 0x0000002d0b0682a4 */ /* 0x000fe4000f8e0205 */
[----:B------:R-:W-:Y:S01]  /*64b0*/  UIMAD UR4, UR58, UR9, UR37 ;  /* 0x000000093a0472a4 */ /* 0x000fe2000f8e0225 */
[----:B------:R-:W-:Y:S02]  /*64c0*/  @!UP0 UMOV UR5, UR10 ;  /* 0x0000000a00058c82 */ /* 0x000fe40008000000 */
[----:B------:R-:W-:Y:S02]  /*64d0*/  UIMAD UR38, UR5, UR42, UR7 ;  /* 0x0000002a052672a4 */ /* 0x000fe4000f8e0207 */
[----:B------:R-:W-:Y:S11]  /*64e0*/  UIMAD UR37, UR6, UR58, UR4 ;  /* 0x0000003a062572a4 */ /* 0x000ff6000f8e0204 */
[----:B------:R-:W-:Y:S01]  /*64f0*/  @!UPT UIADD3 URZ, UPT, UPT, URZ, URZ, URZ ;  /* 0x000000fffffff290 */ /* 0x000fe2000fffe0ff */
.L_x_111:
[----:B------:R-:W-:Y:S01]  /*6500*/  UISETP.NE.AND UP0, UPT, UR39, 0x1, UPT ;  /* 0x000000012700788c */ /* 0x000fe2000bf05270 */
[----:B------:R-:W-:Y:S01]  /*6510*/  LOP3.LUT P0, RZ, R59, 0x1b0, RZ, 0xc0, !PT ;  /* 0x000001b03bff7812 */ /* 0x000fe2000780c0ff */
[----:B------:R-:W-:Y:S01]  /*6520*/  USHF.L.U32 UR50, UR24, 0x6, URZ ;  /* 0x0000000618327899 */ /* 0x000fe200080006ff */
[----:B------:R-:W-:Y:S01]  /*6530*/  BSSY.RECONVERGENT B6, `(.L_x_112) ;  /* 0x0000034000067945 */ /* 0x000fe20003800200 */
[----:B------:R-:W-:Y:S01]  /*6540*/  USHF.L.U32 UR49, UR20, 0x7, URZ ;  /* 0x0000000714317899 */ /* 0x000fe200080006ff */
[----:B------:R-:W-:Y:S06]  /*6550*/  IADD3 R61, PT, PT, R61, 0x1, RZ ;  /* 0x000000013d3d7810 */ /* 0x000fec0007ffe0ff */
[----:B------:R-:W2:Y:S01]  /*6560*/  @!UP0 LDCU.128 UR12, c[0x0][0xb10] ;  /* 0x00016200ff0c87ac */ /* 0x000ea20008000c00 */
[----:B------:R-:W4:Y:S01]  /*6570*/  @!UP0 LDCU UR5, c[0x0][0xb0c] ;  /* 0x00016180ff0587ac */ /* 0x000f220008000800 */
[----:B------:R-:W3:Y:S01]  /*6580*/  @!UP0 LDCU UR10, c[0x0][0xb20] ;  /* 0x00016400ff0a87ac */ /* 0x000ee20008000800 */
[----:B--2---:R-:W-:Y:S02]  /*6590*/  UIMAD.WIDE.U32 UR8, UR38, UR12, URZ ;  /* 0x0000000c260872a5 */ /* 0x004fe4000f8e00ff */
[----:B------:R-:W-:Y:S02]  /*65a0*/  UIMAD.WIDE.U32 UR6, UR37, UR15, URZ ;  /* 0x0000000f250672a5 */ /* 0x000fe4000f8e00ff */
[----:B------:R-:W-:Y:S03]  /*65b0*/  @!UP0 UISETP.NE.AND UP1, UPT, UR14, 0x1, UPT ;  /* 0x000000010e00888c */ /* 0x000fe6000bf25270 */
[----:B------:R-:W-:Y:S01]  /*65c0*/  @!UP0 UMOV UR4, UR9 ;  /* 0x0000000900048c82 */ /* 0x000fe20008000000 */
[----:B----4-:R-:W-:Y:S02]  /*65d0*/  @!UP0 UISETP.NE.AND UP2, UPT, UR5, 0x1, UPT ;  /* 0x000000010500888c */ /* 0x010fe4000bf45270 */
[----:B------:R-:W-:Y:S01]  /*65e0*/  @!UP0 USHF.R.U32.HI UR4, URZ, UR13, UR4 ;  /* 0x0000000dff048299 */ /* 0x000fe20008011604 */
[----:B------:R-:W-:Y:S02]  /*65f0*/  @!UP0 UMOV UR6, UR7 ;  /* 0x0000000700068c82 */ /* 0x000fe40008000000 */
[----:B---3--:R-:W-:Y:S02]  /*6600*/  @!UP0 USHF.R.U32.HI UR6, URZ, UR10, UR6 ;  /* 0x0000000aff068299 */ /* 0x008fe40008011606 */
[----:B------:R-:W-:Y:S02]  /*6610*/  @!UP0 USEL UR7, UR38, UR4, !UP2 ;  /* 0x0000000426078287 */ /* 0x000fe4000d000000 */
[----:B------:R-:W-:Y:S04]  /*6620*/  @!UP0 USEL UR6, UR37, UR6, !UP1 ;  /* 0x0000000625068287 */ /* 0x000fe8000c800000 */
[----:B------:R-:W-:Y:S02]  /*6630*/  @!UP0 UIADD3 UR4, UPT, UPT, -UR7, UR6, URZ ;  /* 0x0000000607048290 */ /* 0x000fe4000fffe1ff */
[----:B------:R-:W-:Y:S02]  /*6640*/  @!UP0 UIADD3 UR6, UPT, UPT, UR7, -UR6, URZ ;  /* 0x8000000607068290 */ /* 0x000fe4000fffe0ff */
[----:B------:R-:W-:Y:S02]  /*6650*/  @!UP0 UIMAD UR38, UR4, UR5, UR38 ;  /* 0x00000005042682a4 */ /* 0x000fe4000f8e0226 */
[----:B------:R-:W-:Y:S01]  /*6660*/  @!UP0 UIMAD UR37, UR6, UR14, UR37 ;  /* 0x0000000e062582a4 */ /* 0x000fe2000f8e0225 */
[----:B------:R-:W-:Y:S11]  /*6670*/  @!P0 BRA `(.L_x_113) ;  /* 0x00000000007c8947 */ /* 0x000ff60003800000 */
[----:B------:R-:W2:Y:S01]  /*6680*/  LDCU.64 UR8, c[0x4][0x80] ;  /* 0x01001000ff0877ac */ /* 0x000ea20008000a00 */
[----:B------:R-:W-:Y:S01]  /*6690*/  MOV R2, 0x0 ;  /* 0x0000000000027802 */ /* 0x000fe20000000f00 */
[----:B------:R-:W-:Y:S02]  /*66a0*/  HFMA2 R12, -RZ, RZ, 0, 5.9604644775390625e-08 ;  /* 0x00000001ff0c7431 */ /* 0x000fe400000001ff */
[----:B------:R-:W-:Y:S01]  /*66b0*/  IMAD.MOV.U32 R8, RZ, RZ, 0x70 ;  /* 0x00000070ff087424 */ /* 0x000fe200078e00ff */
[----:B------:R3:W4:Y:S01]  /*66c0*/  LDC.64 R14, c[0x4][R2] ;  /* 0x01000000020e7b82 */ /* 0x0007220000000a00 */
[----:B------:R-:W1:Y:S01]  /*66d0*/  LDCU.64 UR6, c[0x4][0x88] ;  /* 0x01001100ff0677ac */ /* 0x000e620008000a00 */
[----:B------:R-:W-:Y:S01]  /*66e0*/  IMAD.MOV.U32 R13, RZ, RZ, RZ ;  /* 0x000000ffff0d7224 */ /* 0x000fe200078e00ff */
[----:B------:R-:W1:Y:S01]  /*66f0*/  LDCU.64 UR4, c[0x4][0x8] ;  /* 0x01000100ff0477ac */ /* 0x000e620008000a00 */
[----:B--2---:R-:W-:Y:S01]  /*6700*/  MOV R5, UR9 ;  /* 0x0000000900057c02 */ /* 0x004fe20008000f00 */
[----:B------:R-:W-:Y:S01]  /*6710*/  IMAD.U32 R4, RZ, RZ, UR8 ;  /* 0x00000008ff047e24 */ /* 0x000fe2000f8e00ff */
[----:B-1----:R-:W-:Y:S01]  /*6720*/  MOV R7, UR7 ;  /* 0x0000000700077c02 */ /* 0x002fe20008000f00 */
[----:B------:R-:W-:Y:S01]  /*6730*/  IMAD.U32 R6, RZ, RZ, UR6 ;  /* 0x00000006ff067e24 */ /* 0x000fe2000f8e00ff */
[----:B------:R-:W-:Y:S01]  /*6740*/  MOV R11, UR5 ;  /* 0x00000005000b7c02 */ /* 0x000fe20008000f00 */
[----:B------:R-:W-:Y:S02]  /*6750*/  IMAD.U32 R10, RZ, RZ, UR4 ;  /* 0x00000004ff0a7e24 */ /* 0x000fe4000f8e00ff */
[----:B------:R-:W-:Y:S07]  /*6760*/  LEPC R20, `(.L_x_114) ;  /* 0x000000001014794e */ /* 0x000fee0000000000 */
[----:B---345:R-:W-:Y:S05]  /*6770*/  CALL.ABS.NOINC R14 ;  /* 0x000000000e007343 */ /* 0x038fea0003c00000 */
.L_x_114:
[----:B------:R-:W1:Y:S01]  /*6780*/  LDCU.64 UR8, c[0x4][0x80] ;  /* 0x01001000ff0877ac */ /* 0x000e620008000a00 */
[----:B------:R-:W2:Y:S01]  /*6790*/  LDC.64 R2, c[0x4][R2] ;  /* 0x0100000002027b82 */ /* 0x000ea20000000a00 */
[----:B------:R-:W-:Y:S02]  /*67a0*/  HFMA2 R12, -RZ, RZ, 0, 5.9604644775390625e-08 ;  /* 0x00000001ff0c7431 */ /* 0x000fe400000001ff */
[----:B------:R-:W-:Y:S02]  /*67b0*/  IMAD.MOV.U32 R8, RZ, RZ, 0x70 ;  /* 0x00000070ff087424 */ /* 0x000fe400078e00ff */
[----:B------:R-:W-:Y:S01]  /*67c0*/  IMAD.MOV.U32 R13, RZ, RZ, RZ ;  /* 0x000000ffff0d7224 */ /* 0x000fe200078e00ff */
[----:B------:R-:W3:Y:S01]  /*67d0*/  LDCU.64 UR6, c[0x4][0x88] ;  /* 0x01001100ff0677ac */ /* 0x000ee20008000a00 */
[----:B------:R-:W4:Y:S01]  /*67e0*/  LDCU.64 UR4, c[0x4][0x8] ;  /* 0x01000100ff0477ac */ /* 0x000f220008000a00 */
[----:B-1----:R-:W-:Y:S02]  /*67f0*/  MOV R4, UR8 ;  /* 0x0000000800047c02 */ /* 0x002fe40008000f00 */
[----:B------:R-:W-:Y:S02]  /*6800*/  MOV R5, UR9 ;  /* 0x0000000900057c02 */ /* 0x000fe40008000f00 */
[----:B---3--:R-:W-:Y:S01]  /*6810*/  MOV R7, UR7 ;  /* 0x0000000700077c02 */ /* 0x008fe20008000f00 */
[----:B------:R-:W-:Y:S01]  /*6820*/  IMAD.U32 R6, RZ, RZ, UR6 ;  /* 0x00000006ff067e24 */ /* 0x000fe2000f8e00ff */
[----:B----4-:R-:W-:Y:S01]  /*6830*/  MOV R11, UR5 ;  /* 0x00000005000b7c02 */ /* 0x010fe20008000f00 */
[----:B------:R-:W-:Y:S02]  /*6840*/  IMAD.U32 R10, RZ, RZ, UR4 ;  /* 0x00000004ff0a7e24 */ /* 0x000fe4000f8e00ff */
[----:B------:R-:W-:Y:S07]  /*6850*/  LEPC R20, `(.L_x_113) ;  /* 0x000000001014794e */ /* 0x000fee0000000000 */
[----:B--2---:R-:W-:Y:S05]  /*6860*/  CALL.ABS.NOINC R2 ;  /* 0x0000000002007343 */ /* 0x004fea0003c00000 */
.L_x_113:
[----:B------:R-:W-:Y:S05]  /*6870*/  BSYNC.RECONVERGENT B6 ;  /* 0x0000000000067941 */ /* 0x000fea0003800200 */
.L_x_112:
[----:B------:R-:W-:Y:S02]  /*6880*/  ISETP.NE.U32.AND P0, PT, RZ, UR54, PT ;  /* 0x00000036ff007c0c */ /* 0x000fe4000bf05070 */
[C---:B------:R-:W-:Y:S02]  /*6890*/  ISETP.NE.U32.AND P1, PT, R54.reuse, RZ, PT ;  /* 0x000000ff3600720c */ /* 0x040fe40003f25070 */
[----:B------:R-:W-:Y:S02]  /*68a0*/  ISETP.NE.U32.AND P4, PT, R54, RZ, PT ;  /* 0x000000ff3600720c */ /* 0x000fe40003f85070 */
[----:B------:R-:W-:Y:S02]  /*68b0*/  ISETP.NE.AND.EX P0, PT, RZ, UR55, PT, P0 ;  /* 0x00000037ff007c0c */ /* 0x000fe4000bf05300 */
[C---:B------:R-:W-:Y:S02]  /*68c0*/  ISETP.NE.AND.EX P1, PT, R55.reuse, RZ, PT, P1 ;  /* 0x000000ff3700720c */ /* 0x040fe40003f25310 */
[----:B------:R-:W-:Y:S02]  /*68d0*/  ISETP.NE.AND.EX P4, PT, R55, RZ, P0, P4 ;  /* 0x000000ff3700720c */ /* 0x000fe40000785340 */
[----:B------:R-:W-:Y:S02]  /*68e0*/  ISETP.NE.U32.AND P5, PT, R50, RZ, PT ;  /* 0x000000ff3200720c */ /* 0x000fe40003fa5070 */
[----:B------:R-:W-:Y:S02]  /*68f0*/  ISETP.NE.U32.AND P3, PT, RZ, UR54, PT ;  /* 0x00000036ff007c0c */ /* 0x000fe4000bf65070 */
[----:B------:R-:W-:Y:S02]  /*6900*/  PLOP3.LUT P2, PT, PT, PT, PT, 0x8, 0x80 ;  /* 0x000000000080781c */ /* 0x000fe40003f4e170 */
[----:B------:R-:W-:Y:S02]  /*6910*/  ISETP.NE.AND.EX P5, PT, R51, RZ, PT, P5 ;  /* 0x000000ff3300720c */ /* 0x000fe40003fa5350 */
[----:B------:R-:W-:Y:S03]  /*6920*/  ISETP.NE.AND.EX P3, PT, RZ, UR55, PT, P3 ;  /* 0x00000037ff007c0c */ /* 0x000fe6000bf65330 */
[----:B------:R-:W-:Y:S01]  /*6930*/  @!P4 PLOP3.LUT P2, PT, P1, PT, PT, 0x80, 0x8 ;  /* 0x000000000008c81c */ /* 0x000fe20000f4f070 */
[----:B------:R-:W-:Y:S01]  /*6940*/  @!UPT UIADD3 URZ, UPT, UPT, URZ, URZ, URZ ;  /* 0x000000fffffff290 */ /* 0x000fe2000fffe0ff */
[----:B------:R-:W-:Y:S11]  /*6950*/  @!P1 BRA `(.L_x_115) ;  /* 0x0000000000309947 */ /* 0x000ff60003800000 */
[----:B------:R-:W-:Y:S01]  /*6960*/  ISETP.NE.U32.AND P0, PT, R52, RZ, PT ;  /* 0x000000ff3400720c */ /* 0x000fe20003f05070 */
[----:B------:R-:W2:Y:S01]  /*6970*/  LDCU.64 UR4, c[0x0][0x358] ;  /* 0x00006b00ff0477ac */ /* 0x000ea20008000a00 */
[----:B------:R-:W-:Y:S02]  /*6980*/  IMAD.MOV.U32 R56, RZ, RZ, 0x1 ;  /* 0x00000001ff387424 */ /* 0x000fe400078e00ff */
[----:B------:R-:W-:Y:S11]  /*6990*/  ISETP.NE.AND.EX P0, PT, R53, RZ, PT, P0 ;  /* 0x000000ff3500720c */ /* 0x000ff60003f05300 */
[----:B------:R-:W-:Y:S02]  /*69a0*/  @!UPT UIADD3 URZ, UPT, UPT, URZ, URZ, URZ ;  /* 0x000000fffffff290 */ /* 0x000fe4000fffe0ff */
[----:B------:R-:W3:Y:S01]  /*69b0*/  @P0 LDC.64 R2, c[0x0][0x888] ;  /* 0x00022200ff020b82 */ /* 0x000ee20000000a00 */
[----:B-1----:R-:W-:Y:S04]  /*69c0*/  @P0 IMAD R0, R54, UR36, RZ ;  /* 0x0000002436000c24 */ /* 0x002fe8000f8e02ff */
[----:B---3--:R-:W-:Y:S04]  /*69d0*/  @P0 IMAD.WIDE R2, R0, 0x4, R2 ;  /* 0x0000000400020825 */ /* 0x008fe800078e0202 */
[----:B------:R-:W-:Y:S01]  /*69e0*/  HFMA2 R0, -RZ, RZ, 0, 5.9604644775390625e-08 ;  /* 0x00000001ff007431 */ /* 0x000fe200000001ff */
[----:B--2--5:R2:W5:Y:S04]  /*69f0*/  @P0 LDG.E R26, desc[UR4][R2.64] ;  /* 0x00000004021a0981 */ /* 0x024568000c1e1900 */
[----:B------:R-:W-:Y:S01]  /*6a00*/  @!P0 PRMT R56, R0, 0x7610, R56 ;  /* 0x0000761000388816 */ /* 0x000fe20000000038 */
[----:B--2---:R-:W3:Y:S06]  /*6a10*/  @!P0 LDC R26, c[0x0][0x880] ;  /* 0x00022000ff1a8b82 */ /* 0x004eec0000000800 */
.L_x_115:
[----:B------:R-:W-:Y:S05]  /*6a20*/  @!P5 BRA `(.L_x_116) ;  /* 0x000000000024d947 */ /* 0x000fea0003800000 */
[----:B------:R-:W-:Y:S01]  /*6a30*/  ISETP.NE.U32.AND P0, PT, R48, RZ, PT ;  /* 0x000000ff3000720c */ /* 0x000fe20003f05070 */
[----:B------:R-:W2:Y:S03]  /*6a40*/  LDCU.64 UR4, c[0x0][0x358] ;  /* 0x00006b00ff0477ac */ /* 0x000ea60008000a00 */
[----:B------:R-:W-:Y:S11]  /*6a50*/  ISETP.NE.AND.EX P0, PT, R49, RZ, PT, P0 ;  /* 0x000000ff3100720c */ /* 0x000ff60003f05300 */
[----:B------:R-:W-:Y:S02]  /*6a60*/  @!UPT UIADD3 URZ, UPT, UPT, URZ, URZ, URZ ;  /* 0x000000fffffff290 */ /* 0x000fe4000fffe0ff */
[----:B------:R-:W4:Y:S01]  /*6a70*/  @P0 LDC.64 R2, c[0x0][0x8a8] ;  /* 0x00022a00ff020b82 */ /* 0x000f220000000a00 */
[----:B-1----:R-:W-:Y:S04]  /*6a80*/  @P0 IMAD R0, R50, UR36, RZ ;  /* 0x0000002432000c24 */ /* 0x002fe8000f8e02ff */
[----:B----4-:R-:W-:Y:S05]  /*6a90*/  @P0 IMAD.WIDE R2, R0, 0x4, R2 ;  /* 0x0000000400020825 */ /* 0x010fea00078e0202 */
[----:B--2--5:R2:W5:Y:S02]  /*6aa0*/  @P0 LDG.E R24, desc[UR4][R2.64] ;  /* 0x0000000402180981 */ /* 0x024564000c1e1900 */
[----:B--2---:R-:W4:Y:S02]  /*6ab0*/  @!P0 LDC R24, c[0x0][0x8a0] ;  /* 0x00022800ff188b82 */ /* 0x004f240000000800 */
.L_x_116:
[----:B---3-5:R-:W-:Y:S01]  /*6ac0*/  FSETP.NEU.AND P0, PT, R26, RZ, PT ;  /* 0x000000ff1a00720b */ /* 0x028fe20003f0d000 */
[----:B------:R-:W-:Y:S01]  /*6ad0*/  BSSY B1, `(.L_x_117) ;  /* 0x0000038000017945 */ /* 0x000fe20003800000 */
[----:B------:R-:W-:Y:S01]  /*6ae0*/  SEL R3, RZ, 0xffffffff, P3 ;  /* 0xffffffffff037807 */ /* 0x000fe20001800000 */
[----:B------:R-:W-:Y:S01]  /*6af0*/  IMAD.MOV.U32 R73, RZ, RZ, 0x1 ;  /* 0x00000001ff497424 */ /* 0x000fe200078e00ff */
[----:B------:R-:W-:Y:S01]  /*6b00*/  @!P4 LOP3.LUT P3, RZ, R56, 0xff, RZ, 0xc0, !PT ;  /* 0x000000ff38ffc812 */ /* 0x000fe2000786c0ff */
[C---:B------:R-:W-:Y:S01]  /*6b10*/  IMAD R25, R22.reuse, 0x40, R23 ;  /* 0x0000004016197824 */ /* 0x040fe200078e0217 */
[----:B-1----:R-:W-:Y:S01]  /*6b20*/  @!P4 SEL R0, RZ, 0xffffffff, P0 ;  /* 0xffffffffff00c807 */ /* 0x002fe20000000000 */
[----:B------:R-:W-:Y:S01]  /*6b30*/  IMAD R62, R69, -0x10, R67 ;  /* 0xfffffff0453e7824 */ /* 0x000fe200078e0243 */
[----:B------:R-:W-:Y:S01]  /*6b40*/  LOP3.LUT R65, R65, 0x1, RZ, 0x3c, !PT ;  /* 0x0000000141417812 */ /* 0x000fe200078e3cff */
[----:B------:R-:W-:Y:S01]  /*6b50*/  IMAD.MOV.U32 R27, RZ, RZ, RZ ;  /* 0x000000ffff1b7224 */ /* 0x000fe200078e00ff */
[C---:B------:R-:W-:Y:S02]  /*6b60*/  @P2 SEL R0, R3.reuse, R0, !P3 ;  /* 0x0000000003002207 */ /* 0x040fe40005800000 */
[----:B------:R-:W-:Y:S02]  /*6b70*/  CS2R R38, SRZ ;  /* 0x0000000000267805 */ /* 0x000fe4000001ff00 */
[----:B------:R-:W-:Y:S02]  /*6b80*/  LEA R72, R22, UR43, 0x3 ;  /* 0x0000002b16487c11 */ /* 0x000fe4000f8e18ff */
[----:B------:R-:W-:Y:S02]  /*6b90*/  CS2R R36, SRZ ;  /* 0x0000000000247805 */ /* 0x000fe4000001ff00 */
[----:B------:R-:W-:Y:S02]  /*6ba0*/  @!P4 LOP3.LUT R0, R0, 0x1, RZ, 0xc0, !PT ;  /* 0x000000010000c812 */ /* 0x000fe400078ec0ff */
[----:B------:R-:W-:Y:S02]  /*6bb0*/  CS2R R34, SRZ ;  /* 0x0000000000227805 */ /* 0x000fe4000001ff00 */
[----:B------:R-:W-:Y:S02]  /*6bc0*/  SEL R2, RZ, 0xffffffff, P0 ;  /* 0xffffffffff027807 */ /* 0x000fe40000000000 */
[----:B------:R-:W-:Y:S02]  /*6bd0*/  CS2R R32, SRZ ;  /* 0x0000000000207805 */ /* 0x000fe4000001ff00 */
[----:B------:R-:W-:Y:S02]  /*6be0*/  ISETP.NE.U32.OR P5, PT, R0, 0x1, P4 ;  /* 0x000000010000780c */ /* 0x000fe400027a5470 */
[----:B------:R-:W-:Y:S02]  /*6bf0*/  CS2R R42, SRZ ;  /* 0x00000000002a7805 */ /* 0x000fe4000001ff00 */
[----:B------:R-:W-:Y:S02]  /*6c00*/  LOP3.LUT P4, R60, R56, 0xff, RZ, 0xc0, !PT ;  /* 0x000000ff383c7812 */ /* 0x000fe4000788c0ff */
[----:B------:R-:W-:Y:S02]  /*6c10*/  CS2R R40, SRZ ;  /* 0x0000000000287805 */ /* 0x000fe4000001ff00 */
[----:B------:R-:W-:Y:S02]  /*6c20*/  P2R R71, PR, RZ, 0x20 ;  /* 0x00000020ff477803 */ /* 0x000fe40000000000 */
[----:B------:R-:W-:Y:S02]  /*6c30*/  CS2R R46, SRZ ;  /* 0x00000000002e7805 */ /* 0x000fe4000001ff00 */
[----:B------:R-:W-:Y:S02]  /*6c40*/  @P1 SEL R2, R3, R2, !P4 ;  /* 0x0000000203021207 */ /* 0x000fe40006000000 */
[----:B------:R-:W-:Y:S02]  /*6c50*/  CS2R R44, SRZ ;  /* 0x00000000002c7805 */ /* 0x000fe4000001ff00 */
[----:B------:R-:W-:Y:S02]  /*6c60*/  LOP3.LUT R2, R2, 0x1, RZ, 0xc0, !PT ;  /* 0x0000000102027812 */ /* 0x000fe400078ec0ff */
[----:B------:R-:W-:Y:S02]  /*6c70*/  @P5 SHF.L.U32 R0, R65, 0x1f, RZ ;  /* 0x0000001f41005819 */ /* 0x000fe400000006ff */
[----:B------:R-:W-:Y:S02]  /*6c80*/  ISETP.NE.U32.AND P0, PT, R2, 0x1, PT ;  /* 0x000000010200780c */ /* 0x000fe40003f05070 */
[----:B------:R1:W2:Y:S02]  /*6c90*/  @P5 SYNCS.PHASECHK.TRANS64.TRYWAIT P3, [UR43+0xc0], R0 ;  /* 0x0000c000ff0055a7 */ /* 0x0002a4000806112b */
[----:B------:R-:W-:Y:S02]  /*6ca0*/  P2R R74, PR, RZ, 0x1 ;  /* 0x00000001ff4a7803 */ /* 0x000fe40000000000 */
[----:B-1----:R-:W-:Y:S04]  /*6cb0*/  SHF.L.U32 R0, R64, 0x1f, RZ ;  /* 0x0000001f40007819 */ /* 0x002fe800000006ff */
[----:B------:R1:W3:Y:S01]  /*6cc0*/  SYNCS.PHASECHK.TRANS64.TRYWAIT P2, [R72+URZ+0x130], R0 ;  /* 0x00013000480075a7 */ /* 0x0002e200080411ff */
[----:B--2---:R-:W-:Y:S01]  /*6cd0*/  @P5 SEL R73, RZ, 0x1, !P3 ;  /* 0x00000001ff495807 */ /* 0x004fe20005800000 */
[----:B-1----:R-:W-:Y:S06]  /*6ce0*/  @!P5 BRA `(.L_x_118) ;  /* 0x000000000058d947 */ /* 0x002fec0003800000 */
[----:B------:R-:W-:Y:S01]  /*6cf0*/  IMAD.MOV.U32 R39, RZ, RZ, RZ ;  /* 0x000000ffff277224 */ /* 0x000fe200078e00ff */
[----:B------:R-:W-:Y:S01]  /*6d00*/  ISETP.NE.AND P0, PT, R73, RZ, PT ;  /* 0x000000ff4900720c */ /* 0x000fe20003f05270 */
[----:B------:R-:W-:Y:S01]  /*6d10*/  BSSY B0, `(.L_x_119) ;  /* 0x000000c000007945 */ /* 0x000fe20003800000 */
[----:B------:R-:W-:Y:S02]  /*6d20*/  CS2R R46, SRZ ;  /* 0x00000000002e7805 */ /* 0x000fe4000001ff00 */
[----:B------:R-:W-:Y:S02]  /*6d30*/  CS2R R44, SRZ ;  /* 0x00000000002c7805 */ /* 0x000fe4000001ff00 */
[----:B------:R-:W-:Y:S02]  /*6d40*/  CS2R R42, SRZ ;  /* 0x00000000002a7805 */ /* 0x000fe4000001ff00 */
[----:B------:R-:W-:Y:S02]  /*6d50*/  CS2R R40, SRZ ;  /* 0x0000000000287805 */ /* 0x000fe4000001ff00 */
[----:B------:R-:W-:Y:S02]  /*6d60*/  CS2R R34, SRZ ;  /* 0x0000000000227805 */ /* 0x000fe4000001ff00 */
[----:B------:R-:W-:Y:S02]  /*6d70*/  CS2R R32, SRZ ;  /* 0x0000000000207805 */ /* 0x000fe4000001ff00 */
[----:B------:R-:W-:Y:S01]  /*6d80*/  CS2R R36, SRZ ;  /* 0x0000000000247805 */ /* 0x000fe2000001ff00 */
[----:B------:R-:W-:Y:S06]  /*6d90*/  @P0 BRA `(.L_x_120) ;  /* 0x00000000000c0947 */ /* 0x000fec0003800000 */
[----:B------:R-:W-:Y:S04]  /*6da0*/  SHF.L.U32 R3, R65, 0x1f, RZ ;  /* 0x0000001f41037819 */ /* 0x000fe800000006ff */
[----:B------:R-:W1:Y:S02]  /*6db0*/  SYNCS.PHASECHK.TRANS64.TRYWAIT P0, [UR43+0xc0], R3 ;  /* 0x0000c003ff0075a7 */ /* 0x000e64000800112b */
[----:B-1----:R-:W-:Y:S05]  /*6dc0*/  @!P0 BRA `(.L_x_121) ;  /* 0x0000003400dc8947 */ /* 0x002fea0003800000 */
.L_x_120:
[----:B------:R-:W-:Y:S05]  /*6dd0*/  BSYNC B0 ;  /* 0x0000000000007941 */ /* 0x000fea0003800000 */
.L_x_119:
[----:B------:R-:W-:Y:S01]  /*6de0*/  ISETP.NE.AND P0, PT, R74, RZ, PT ;  /* 0x000000ff4a00720c */ /* 0x000fe20003f05270 */
[----:B------:R-:W-:Y:S11]  /*6df0*/  HFMA2 R27, -RZ, RZ, 0, 5.9604644775390625e-08 ;  /* 0x00000001ff1b7431 */ /* 0x000ff600000001ff */
[----:B------:R-:W-:Y:S01]  /*6e00*/  @!UPT UIADD3 URZ, UPT, UPT, URZ, URZ, URZ ;  /* 0x000000fffffff290 */ /* 0x000fe2000fffe0ff */
[----:B------:R2:W1:Y:S04]  /*6e10*/  @P0 LDS.128 R44, [R68] ;  /* 0x00000000442c0984 */ /* 0x0004680000000c00 */
[----:B------:R2:W1:Y:S04]  /*6e20*/  @P0 LDS.128 R40, [R67+0x10] ;  /* 0x0000100043280984 */ /* 0x0004680000000c00 */
[----:B------:R2:W1:Y:S04]  /*6e30*/  @P0 LDS.128 R32, [R66+0x20] ;  /* 0x0000200042200984 */ /* 0x0004680000000c00 */
[----:B------:R2:W1:Y:S02]  /*6e40*/  @P0 LDS.128 R36, [R62+0x30] ;  /* 0x000030003e240984 */ /* 0x0004640000000c00 */
.L_x_118:
[----:B------:R-:W-:Y:S05]  /*6e50*/  BSYNC B1 ;  /* 0x0000000000017941 */ /* 0x000fea0003800000 */
.L_x_117:
[----:B-1----:R-:W-:Y:S04]  /*6e60*/  SHF.R.U32.HI R2, RZ, 0x15, R25 ;  /* 0x00000015ff027819 */ /* 0x002fe80000011619 */
[----:B------:R-:W-:Y:S01]  /*6e70*/  LOP3.LUT P0, RZ, R2, 0x3, R57, 0x48, !PT ;  /* 0x0000000302ff7812 */ /* 0x000fe20007804839 */
[----:B------:R-:W-:Y:S01]  /*6e80*/  @!UPT UIADD3 URZ, UPT, UPT, URZ, URZ, URZ ;  /* 0x000000fffffff290 */ /* 0x000fe2000fffe0ff */
[----:B---3--:R-:W-:Y:S11]  /*6e90*/  @P2 BRA `(.L_x_122) ;  /* 0x0000000000082947 */ /* 0x008ff60003800000 */
[----:B------:R-:W1:Y:S02]  /*6ea0*/  SYNCS.PHASECHK.TRANS64.TRYWAIT P1, [R72+URZ+0x130], R0 ;  /* 0x00013000480075a7 */ /* 0x000e6400080211ff */
[----:B-1----:R-:W-:Y:S05]  /*6eb0*/  @!P1 BRA `(.L_x_123) ;  /* 0x0000003400b89947 */ /* 0x002fea0003800000 */
.L_x_122:
[----:B------:R-:W-:Y:S05]  /*6ec0*/  @!P0 BRA `(.L_x_124) ;  /* 0x0000000000408947 */ /* 0x000fea0003800000 */
[----:B------:R-:W3:Y:S01]  /*6ed0*/  LDCU.64 UR8, c[0x4][0x70] ;  /* 0x01000e00ff0877ac */ /* 0x000ee20008000a00 */
[----:B------:R-:W-:Y:S01]  /*6ee0*/  MOV R3, 0x0 ;  /* 0x0000000000037802 */ /* 0x000fe20000000f00 */
[----:B------:R-:W-:Y:S02]  /*6ef0*/  HFMA2 R12, -RZ, RZ, 0, 5.9604644775390625e-08 ;  /* 0x00000001ff0c7431 */ /* 0x000fe400000001ff */
[----:B------:R-:W-:Y:S02]  /*6f00*/  IMAD.MOV.U32 R8, RZ, RZ, 0x192 ;  /* 0x00000192ff087424 */ /* 0x000fe400078e00ff */
[----:B------:R-:W-:Y:S01]  /*6f10*/  IMAD.MOV.U32 R13, RZ, RZ, RZ ;  /* 0x000000ffff0d7224 */ /* 0x000fe200078e00ff */
[----:B------:R-:W5:Y:S01]  /*6f20*/  LDCU.64 UR6, c[0x4][0x78] ;  /* 0x01000f00ff0677ac */ /* 0x000f620008000a00 */
[----:B------:R-:W1:Y:S01]  /*6f30*/  LDC.64 R2, c[0x4][R3] ;  /* 0x0100000003027b82 */ /* 0x000e620000000a00 */
[----:B------:R-:W2:Y:S01]  /*6f40*/  LDCU.64 UR4, c[0x4][0x10] ;  /* 0x01000200ff0477ac */ /* 0x000ea20008000a00 */
[----:B---3--:R-:W-:Y:S01]  /*6f50*/  MOV R5, UR9 ;  /* 0x0000000900057c02 */ /* 0x008fe20008000f00 */
[----:B------:R-:W-:Y:S01]  /*6f60*/  IMAD.U32 R4, RZ, RZ, UR8 ;  /* 0x00000008ff047e24 */ /* 0x000fe2000f8e00ff */
[----:B-----5:R-:W-:Y:S01]  /*6f70*/  MOV R7, UR7 ;  /* 0x0000000700077c02 */ /* 0x020fe20008000f00 */
[----:B------:R-:W-:Y:S01]  /*6f80*/  IMAD.U32 R6, RZ, RZ, UR6 ;  /* 0x00000006ff067e24 */ /* 0x000fe2000f8e00ff */
[----:B--2---:R-:W-:Y:S01]  /*6f90*/  MOV R11, UR5 ;  /* 0x00000005000b7c02 */ /* 0x004fe20008000f00 */
[----:B------:R-:W-:Y:S02]  /*6fa0*/  IMAD.U32 R10, RZ, RZ, UR4 ;  /* 0x00000004ff0a7e24 */ /* 0x000fe4000f8e00ff */
[----:B------:R-:W-:Y:S07]  /*6fb0*/  LEPC R20, `(.L_x_124) ;  /* 0x000000001014794e */ /* 0x000fee0000000000 */
[----:B-1--4-:R-:W-:Y:S05]  /*6fc0*/  CALL.ABS.NOINC R2 ;  /* 0x0000000002007343 */ /* 0x012fea0003c00000 */
.L_x_124:
[----:B------:R-:W-:Y:S01]  /*6fd0*/  LOP3.LUT R20, R44, 0xffffe000, RZ, 0xc0, !PT ;  /* 0xffffe0002c147812 */ /* 0x000fe200078ec0ff */
[----:B------:R-:W-:Y:S05]  /*6fe0*/  WARPSYNC.ALL ;  /* 0x0000000000007948 */ /* 0x000fea0003800000 */
[----:B------:R-:W-:Y:S01]  /*6ff0*/  R2UR UR4, R25 ;  /* 0x00000000190472ca */ /* 0x000fe200000e0000 */
[----:B------:R-:W-:Y:S01]  /*7000*/  BSSY.RECONVERGENT B0, `(.L_x_125) ;  /* 0x000005d000007945 */ /* 0x000fe20003800200 */
[----:B------:R-:W-:Y:S11]  /*7010*/  ISETP.NE.AND P0, PT, R70, RZ, PT ;  /* 0x000000ff4600720c */ /* 0x000ff60003f05270 */
[----:B------:R-:W1:Y:S02]  /*7020*/  LDTM.x16 R4, tmem[UR4] ;  /* 0x00000004000479ee */ /* 0x000e640008240000 */
[C---:B-1--4-:R-:W-:Y:S01]  /*7030*/  FMUL R0, R24.reuse, R4 ;  /* 0x0000000418007220 */ /* 0x052fe20000400000 */
[C---:B------:R-:W-:Y:S01]  /*7040*/  FMUL R2, R24.reuse, R5 ;  /* 0x0000000518027220 */ /* 0x040fe20000400000 */
[C---:B------:R-:W-:Y:S01]  /*7050*/  FMUL R4, R24.reuse, R8 ;  /* 0x0000000818047220 */ /* 0x040fe20000400000 */
[C---:B------:R-:W-:Y:S01]  /*7060*/  FMUL R5, R24.reuse, R9 ;  /* 0x0000000918057220 */ /* 0x040fe20000400000 */
[C---:B------:R-:W-:Y:S01]  /*7070*/  FMUL R8, R24.reuse, R12 ;  /* 0x0000000c18087220 */ /* 0x040fe20000400000 */
[C---:B------:R-:W-:Y:S01]  /*7080*/  FMUL R9, R24.reuse, R13 ;  /* 0x0000000d18097220 */ /* 0x040fe20000400000 */
[C---:B------:R-:W-:Y:S01]  /*7090*/  FMUL R12, R24.reuse, R16 ;  /* 0x00000010180c7220 */ /* 0x040fe20000400000 */
[----:B------:R-:W-:Y:S01]  /*70a0*/  LOP3.LUT R16, R45, 0xffffe000, RZ, 0xc0, !PT ;  /* 0xffffe0002d107812 */ /* 0x000fe200078ec0ff */
[----:B------:R-:W-:Y:S01]  /*70b0*/  FMUL R13, R24, R17 ;  /* 0x00000011180d7220 */ /* 0x000fe20000400000 */
[----:B------:R-:W-:Y:S01]  /*70c0*/  LOP3.LUT R17, R46, 0xffffe000, RZ, 0xc0, !PT ;  /* 0xffffe0002e117812 */ /* 0x000fe200078ec0ff */
[----:B------:R-:W-:Y:S01]  /*70d0*/  FFMA R28, R26, R20, R0 ;  /* 0x000000141a1c7223 */ /* 0x000fe20000000000 */
[----:B------:R-:W-:Y:S01]  /*70e0*/  LOP3.LUT R0, R47, 0xffffe000, RZ, 0xc0, !PT ;  /* 0xffffe0002f007812 */ /* 0x000fe200078ec0ff */
[C---:B------:R-:W-:Y:S01]  /*70f0*/  FMUL R3, R24.reuse, R6 ;  /* 0x0000000618037220 */ /* 0x040fe20000400000 */
[C---:B------:R-:W-:Y:S01]  /*7100*/  FMUL R6, R24.reuse, R10 ;  /* 0x0000000a18067220 */ /* 0x040fe20000400000 */
[C---:B------:R-:W-:Y:S01]  /*7110*/  FMUL R7, R24.reuse, R7 ;  /* 0x0000000718077220 */ /* 0x040fe20000400000 */
[----:B------:R-:W-:Y:S01]  /*7120*/  F2FP.TF32.F32.PACK_B R28, R28 ;  /* 0x0000001cff1c723e */ /* 0x000fe200024050ff */
[C---:B------:R-:W-:Y:S01]  /*7130*/  FMUL R10, R24.reuse, R14 ;  /* 0x0000000e180a7220 */ /* 0x040fe20000400000 */
[----:B------:R-:W-:Y:S01]  /*7140*/  FMUL R14, R24, R18 ;  /* 0x00000012180e7220 */ /* 0x000fe20000400000 */
[----:B------:R-:W-:Y:S01]  /*7150*/  LOP3.LUT R18, R40, 0xffffe000, RZ, 0xc0, !PT ;  /* 0xffffe00028127812 */ /* 0x000fe200078ec0ff */
[C---:B------:R-:W-:Y:S01]  /*7160*/  FFMA R29, R26.reuse, R16, R2 ;  /* 0x000000101a1d7223 */ /* 0x040fe20000000002 */
[----:B------:R-:W-:Y:S01]  /*7170*/  LOP3.LUT R2, R41, 0xffffe000, RZ, 0xc0, !PT ;  /* 0xffffe00029027812 */ /* 0x000fe200078ec0ff */
[C---:B------:R-:W-:Y:S01]  /*7180*/  FFMA R30, R26.reuse, R17, R3 ;  /* 0x000000111a1e7223 */ /* 0x040fe20000000003 */
[----:B------:R-:W-:Y:S01]  /*7190*/  LOP3.LUT R3, R43, 0xffffe000, RZ, 0xc0, !PT ;  /* 0xffffe0002b037812 */ /* 0x000fe200078ec0ff */
[----:B------:R-:W-:Y:S01]  /*71a0*/  FFMA R31, R26, R0, R7 ;  /* 0x000000001a1f7223 */ /* 0x000fe20000000007 */
[----:B------:R-:W-:Y:S01]  /*71b0*/  LOP3.LUT R0, R42, 0xffffe000, RZ, 0xc0, !PT ;  /* 0xffffe0002a007812 */ /* 0x000fe200078ec0ff */
[C---:B------:R-:W-:Y:S01]  /*71c0*/  FFMA R4, R26.reuse, R18, R4 ;  /* 0x000000121a047223 */ /* 0x040fe20000000004 */
[----:B------:R-:W-:Y:S01]  /*71d0*/  F2FP.TF32.F32.PACK_B R29, R29 ;  /* 0x0000001dff1d723e */ /* 0x000fe200024050ff */
[----:B------:R-:W-:Y:S01]  /*71e0*/  FFMA R5, R26, R2, R5 ;  /* 0x000000021a057223 */ /* 0x000fe20000000005 */
[----:B------:R-:W-:Y:S01]  /*71f0*/  FMUL R11, R24, R11 ;  /* 0x0000000b180b7220 */ /* 0x000fe20000400000 */
[----:B------:R-:W-:Y:S01]  /*7200*/  F2FP.TF32.F32.PACK_B R30, R30 ;  /* 0x0000001eff1e723e */ /* 0x000fe200024050ff */
[C---:B------:R-:W-:Y:S01]  /*7210*/  FFMA R6, R26.reuse, R0, R6 ;  /* 0x000000001a067223 */ /* 0x040fe20000000006 */
[----:B------:R-:W-:Y:S01]  /*7220*/  F2FP.TF32.F32.PACK_B R31, R31 ;  /* 0x0000001fff1f723e */ /* 0x000fe200024050ff */
[----:B------:R-:W-:Y:S01]  /*7230*/  FFMA R7, R26, R3, R11 ;  /* 0x000000031a077223 */ /* 0x000fe2000000000b */
[----:B------:R-:W-:Y:S01]  /*7240*/  LOP3.LUT R2, R32, 0xffffe000, RZ, 0xc0, !PT ;  /* 0xffffe00020027812 */ /* 0x000fe200078ec0ff */
[----:B------:R-:W-:Y:S01]  /*7250*/  FMUL R15, R24, R15 ;  /* 0x0000000f180f7220 */ /* 0x000fe20000400000 */
[----:B------:R-:W-:Y:S01]  /*7260*/  LOP3.LUT R16, R33, 0xffffe000, RZ, 0xc0, !PT ;  /* 0xffffe00021107812 */ /* 0x000fe200078ec0ff */
[----:B------:R1:W-:Y:S01]  /*7270*/  STS.128 [R68], R28 ;  /* 0x0000001c44007388 */ /* 0x0003e20000000c00 */
[----:B------:R-:W-:Y:S01]  /*7280*/  LOP3.LUT R0, R34, 0xffffe000, RZ, 0xc0, !PT ;  /* 0xffffe00022007812 */ /* 0x000fe200078ec0ff */
[C---:B------:R-:W-:Y:S01]  /*7290*/  FFMA R8, R26.reuse, R2, R8 ;  /* 0x000000021a087223 */ /* 0x040fe20000000008 */
[----:B------:R-:W-:Y:S01]  /*72a0*/  LOP3.LUT R2, R35, 0xffffe000, RZ, 0xc0, !PT ;  /* 0xffffe00023027812 */ /* 0x000fe200078ec0ff */
[C---:B------:R-:W-:Y:S01]  /*72b0*/  FFMA R9, R26.reuse, R16, R9 ;  /* 0x000000101a097223 */ /* 0x040fe20000000009 */
[----:B------:R-:W-:Y:S01]  /*72c0*/  F2FP.TF32.F32.PACK_B R4, R4 ;  /* 0x00000004ff04723e */ /* 0x000fe200024050ff */
[C---:B------:R-:W-:Y:S01]  /*72d0*/  FFMA R10, R26.reuse, R0, R10 ;  /* 0x000000001a0a7223 */ /* 0x040fe2000000000a */
[----:B------:R-:W-:Y:S01]  /*72e0*/  F2FP.TF32.F32.PACK_B R5, R5 ;  /* 0x00000005ff05723e */ /* 0x000fe200024050ff */
[----:B------:R-:W-:Y:S01]  /*72f0*/  FFMA R11, R26, R2, R15 ;  /* 0x000000021a0b7223 */ /* 0x000fe2000000000f */
[----:B------:R-:W-:Y:S01]  /*7300*/  F2FP.TF32.F32.PACK_B R6, R6 ;  /* 0x00000006ff06723e */ /* 0x000fe200024050ff */
[----:B------:R-:W-:Y:S01]  /*7310*/  FMUL R19, R24, R19 ;  /* 0x0000001318137220 */ /* 0x000fe20000400000 */
[----:B------:R-:W-:Y:S02]  /*7320*/  F2FP.TF32.F32.PACK_B R7, R7 ;  /* 0x00000007ff07723e */ /* 0x000fe400024050ff */
[----:B------:R-:W-:Y:S02]  /*7330*/  LOP3.LUT R3, R36, 0xffffe000, RZ, 0xc0, !PT ;  /* 0xffffe00024037812 */ /* 0x000fe400078ec0ff */
[----:B------:R-:W-:Y:S01]  /*7340*/  LOP3.LUT R0, R37, 0xffffe000, RZ, 0xc0, !PT ;  /* 0xffffe00025007812 */ /* 0x000fe200078ec0ff */
[----:B------:R1:W-:Y:S01]  /*7350*/  STS.128 [R67+0x10], R4 ;  /* 0x0000100443007388 */ /* 0x0003e20000000c00 */
        /* <DEDUP_REMOVED lines=8> */
[----:B------:R-:W-:Y:S02]  /*73e0*/  F2FP.TF32.F32.PACK_B R10, R10 ;  /* 0x0000000aff0a723e */ /* 0x000fe400024050ff */
[----:B------:R-:W-:Y:S02]  /*73f0*/  F2FP.TF32.F32.PACK_B R11, R11 ;  /* 0x0000000bff0b723e */ /* 0x000fe400024050ff */
[----:B------:R-:W-:Y:S02]  /*7400*/  F2FP.TF32.F32.PACK_B R12, R12 ;  /* 0x0000000cff0c723e */ /* 0x000fe400024050ff */
[----:B------:R-:W-:Y:S01]  /*7410*/  F2FP.TF32.F32.PACK_B R13, R13 ;  /* 0x0000000dff0d723e */ /* 0x000fe200024050ff */
[----:B------:R1:W-:Y:S01]  /*7420*/  STS.128 [R66+0x20], R8 ;  /* 0x0000200842007388 */ /* 0x0003e20000000c00 */
[----:B------:R-:W-:Y:S02]  /*7430*/  F2FP.TF32.F32.PACK_B R14, R14 ;  /* 0x0000000eff0e723e */ /* 0x000fe400024050ff */
[----:B------:R-:W-:Y:S05]  /*7440*/  F2FP.TF32.F32.PACK_B R15, R15 ;  /* 0x0000000fff0f723e */ /* 0x000fea00024050ff */
[----:B------:R1:W-:Y:S01]  /*7450*/  STS.128 [R62+0x30], R12 ;  /* 0x0000300c3e007388 */ /* 0x0003e20000000c00 */
[----:B------:R-:W-:Y:S01]  /*7460*/  @!PT LDS RZ, [RZ] ;  /* 0x00000000fffff984 */ /* 0x000fe20000000800 */
[----:B------:R-:W-:Y:S01]  /*7470*/  @!PT LDS RZ, [RZ] ;  /* 0x00000000fffff984 */ /* 0x000fe20000000800 */
[----:B------:R-:W-:Y:S01]  /*7480*/  @!PT LDS RZ, [RZ] ;  /* 0x00000000fffff984 */ /* 0x000fe20000000800 */
[----:B------:R-:W-:Y:S01]  /*7490*/  @!PT LDS RZ, [RZ] ;  /* 0x00000000fffff984 */ /* 0x000fe20000000800 */
[----:B------:R3:W-:Y:S07]  /*74a0*/  MEMBAR.ALL.CTA ;  /* 0x0000000000007992 */ /* 0x0007ee0000008000 */
[----:B---3--:R-:W3:Y:S02]  /*74b0*/  FENCE.VIEW.ASYNC.S ;  /* 0x00000000000073c6 */ /* 0x008ee40000000000 */
[----:B---3--:R-:W-:Y:S06]  /*74c0*/  BAR.SYNC.DEFER_BLOCKING 0x1, 0x80 ;  /* 0x0042000000007b1d */ /* 0x008fec0000010000 */
[----:B------:R-:W-:Y:S05]  /*74d0*/  @P0 BRA `(.L_x_126) ;  /* 0x00000000003c0947 */ /* 0x000fea0003800000 */
[----:B------:R-:W3:Y:S01]  /*74e0*/  LDCU.64 UR6, c[0x0][0x348] ;  /* 0x00006900ff0677ac */ /* 0x000ee20008000a00 */
[----:B------:R-:W-:Y:S01]  /*74f0*/  UIADD3 UR4, UPT, UPT, UR43, 0x200, URZ ;  /* 0x000002002b047890 */ /* 0x000fe2000fffe0ff */
[----:B------:R-:W-:Y:S01]  /*7500*/  UMOV UR51, UR36 ;  /* 0x0000002400337c82 */ /* 0x000fe20008000000 */
[----:B------:R-:W-:Y:S02]  /*7510*/  UIADD3 UR9, UPT, UPT, UR49, 0x40, URZ ;  /* 0x0000004031097890 */ /* 0x000fe4000fffe0ff */
[----:B------:R-:W-:Y:S02]  /*7520*/  UIADD3 UR8, UPT, UPT, UR43, 0x1200, URZ ;  /* 0x000012002b087890 */ /* 0x000fe4000fffe0ff */
[----:B------:R-:W-:Y:S01]  /*7530*/  MOV R59, UR4 ;  /* 0x00000004003b7c02 */ /* 0x000fe20008000f00 */
[----:B------:R-:W-:Y:S01]  /*7540*/  UMOV UR10, UR50 ;  /* 0x00000032000a7c82 */ /* 0x000fe20008000000 */
[----:B------:R-:W-:Y:S02]  /*7550*/  UMOV UR11, UR36 ;  /* 0x00000024000b7c82 */ /* 0x000fe40008000000 */
[----:B------:R-:W-:Y:S01]  /*7560*/  R2UR UR48, R59 ;  /* 0x000000003b3072ca */ /* 0x000fe200000e0000 */
[----:B---3--:R-:W-:Y:S04]  /*7570*/  UIADD3 UR4, UP0, UPT, UR6, 0x680, URZ ;  /* 0x0000068006047890 */ /* 0x008fe8000ff1e0ff */
[----:B------:R-:W-:Y:S09]  /*7580*/  UIADD3.X UR5, UPT, UPT, URZ, UR7, URZ, UP0, !UPT ;  /* 0x00000007ff057290 */ /* 0x000ff200087fe4ff */
[----:B------:R3:W-:Y:S01]  /*7590*/  UTMASTG.3D [UR48], [UR4] ;  /* 0x00000030040073b5 */ /* 0x0007e20008010000 */
[----:B------:R3:W-:Y:S01]  /*75a0*/  UTMASTG.3D [UR8], [UR4] ;  /* 0x00000008040073b5 */ /* 0x0007e20008010000 */
[----:B------:R0:W-:Y:S01]  /*75b0*/  UTMACMDFLUSH ;  /* 0x00000000000079b7 */ /* 0x0001e20000000000 */
[----:B---3--:R-:W-:Y:S04]  /*75c0*/  DEPBAR.LE SB0, 0x1 ;  /* 0x000080400000791a */ /* 0x008fe80000000000 */
.L_x_126:
[----:B------:R-:W-:Y:S05]  /*75d0*/  BSYNC.RECONVERGENT B0 ;  /* 0x0000000000007941 */ /* 0x000fea0003800200 */
.L_x_125:
[----:B------:R-:W-:Y:S01]  /*75e0*/  BAR.SYNC.DEFER_BLOCKING 0x1, 0x80 ;  /* 0x0042000000007b1d */ /* 0x000fe20000010000 */
[----:B------:R-:W-:Y:S01]  /*75f0*/  ISETP.NE.AND P1, PT, R71, RZ, PT ;  /* 0x000000ff4700720c */ /* 0x000fe20003f25270 */
[----:B------:R-:W-:Y:S01]  /*7600*/  UISETP.NE.AND UP0, UPT, UR52, URZ, UPT ;  /* 0x000000ff3400728c */ /* 0x000fe2000bf05270 */
[----:B------:R-:W-:Y:S11]  /*7610*/  LEA R2, R27, UR43, 0x3 ;  /* 0x0000002b1b027c11 */ /* 0x000ff6000f8e18ff */
[----:B------:R-:W-:Y:S01]  /*7620*/  @P1 SHF.L.U32 R3, R65, 0x1f, RZ ;  /* 0x0000001f41031819 */ /* 0x000fe200000006ff */
[----:B------:R-:W-:Y:S06]  /*7630*/  BRA.U !UP0, `(.L_x_127) ;  /* 0x0000000108247547 */ /* 0x000fec000b800000 */
[----:B-1----:R-:W-:Y:S01]  /*7640*/  IMAD.U32 R4, RZ, RZ, UR46 ;  /* 0x0000002eff047e24 */ /* 0x002fe2000f8e00ff */
[----:B------:R-:W-:Y:S01]  /*7650*/  MOV R0, UR47 ;  /* 0x0000002f00007c02 */ /* 0x000fe20008000f00 */
[----:B------:R-:W-:Y:S03]  /*7660*/  UIADD3 UR4, UPT, UPT, UR46, 0x1, URZ ;  /* 0x000000012e047890 */ /* 0x000fe6000fffe0ff */
[----:B------:R-:W-:Y:S01]  /*7670*/  @P1 LEA R4, R4, UR43, 0x3 ;  /* 0x0000002b04041c11 */ /* 0x000fe2000f8e18ff */
[----:B------:R-:W-:Y:S04]  /*7680*/  UISETP.NE.AND UP0, UPT, UR4, 0x4, UPT ;  /* 0x000000040400788c */ /* 0x000fe8000bf05270 */
[----:B------:R-:W-:Y:S01]  /*7690*/  @P1 VIADD R4, R4, 0xe0 ;  /* 0x000000e004041836 */ /* 0x000fe20000000000 */
[----:B------:R-:W-:Y:S04]  /*76a0*/  USEL UR46, UR4, URZ, UP0 ;  /* 0x000000ff042e7287 */ /* 0x000fe80008000000 */
[----:B------:R-:W-:Y:S04]  /*76b0*/  @P1 PRMT R0, R0, 0x654, R4 ;  /* 0x0000065400001816 */ /* 0x000fe80000000004 */
[----:B------:R3:W-:Y:S04]  /*76c0*/  @P1 SYNCS.ARRIVE.TRANS64.RED.A1T0 RZ, [R0+URZ], RZ ;  /* 0x000000ff00ff19a7 */ /* 0x0007e800081004ff */
.L_x_127:
[----:B------:R-:W4:Y:S01]  /*76d0*/  @P1 SYNCS.PHASECHK.TRANS64.TRYWAIT P0, [R2+URZ+0xc0], R3 ;  /* 0x0000c003020015a7 */ /* 0x000f2200080011ff */
[----:B------:R-:W-:Y:S01]  /*76e0*/  BSSY B1, `(.L_x_128) ;  /* 0x0000016000017945 */ /* 0x000fe20003800000 */
[----:B----4-:R-:W-:Y:S03]  /*76f0*/  @P1 SEL R73, RZ, 0x1, !P0 ;  /* 0x00000001ff491807 */ /* 0x010fe60004000000 */
[----:B------:R-:W-:Y:S05]  /*7700*/  @!P1 BRA `(.L_x_129) ;  /* 0x00000000004c9947 */ /* 0x000fea0003800000 */
[----:B------:R-:W-:Y:S01]  /*7710*/  ISETP.NE.AND P0, PT, R73, RZ, PT ;  /* 0x000000ff4900720c */ /* 0x000fe20003f05270 */
[----:B------:R-:W-:Y:S01]  /*7720*/  BSSY B0, `(.L_x_130) ;  /* 0x000000b000007945 */ /* 0x000fe20003800000 */
[----:B------:R-:W-:Y:S11]  /*7730*/  ISETP.NE.AND P1, PT, R74, RZ, PT ;  /* 0x000000ff4a00720c */ /* 0x000ff60003f25270 */
[----:B------:R-:W-:Y:S02]  /*7740*/  @!UPT UIADD3 URZ, UPT, UPT, URZ, URZ, URZ ;  /* 0x000000fffffff290 */ /* 0x000fe4000fffe0ff */
[C---:B-1----:R-:W-:Y:S01]  /*7750*/  @P1 IMAD R6, R27.reuse, 0x2000, R68 ;  /* 0x000020001b061824 */ /* 0x042fe200078e0244 */
[C---:B------:R-:W-:Y:S01]  /*7760*/  @P1 LEA R4, R27.reuse, R66, 0xd ;  /* 0x000000421b041211 */ /* 0x040fe200078e68ff */
[C---:B------:R-:W-:Y:S02]  /*7770*/  @P1 IMAD R5, R27.reuse, 0x2000, R67 ;  /* 0x000020001b051824 */ /* 0x040fe400078e0243 */
[----:B------:R-:W-:Y:S01]  /*7780*/  @P1 IMAD R3, R27, 0x2000, R62 ;  /* 0x000020001b031824 */ /* 0x000fe200078e023e */
[----:B------:R-:W-:Y:S06]  /*7790*/  @P0 BRA `(.L_x_131) ;  /* 0x00000000000c0947 */ /* 0x000fec0003800000 */
[----:B---3--:R-:W-:Y:S04]  /*77a0*/  SHF.L.U32 R0, R65, 0x1f, RZ ;  /* 0x0000001f41007819 */ /* 0x008fe800000006ff */
[----:B------:R-:W1:Y:S02]  /*77b0*/  SYNCS.PHASECHK.TRANS64.TRYWAIT P0, [R2+URZ+0xc0], R0 ;  /* 0x0000c000020075a7 */ /* 0x000e6400080011ff */
[----:B-1----:R-:W-:Y:S05]  /*77c0*/  @!P0 BRA `(.L_x_132) ;  /* 0x0000002c00888947 */ /* 0x002fea0003800000 */
.L_x_131:
[----:B------:R-:W-:Y:S05]  /*77d0*/  BSYNC B0 ;  /* 0x0000000000007941 */ /* 0x000fea0003800000 */
.L_x_130:
[----:B------:R-:W-:Y:S02]  /*77e0*/  ISETP.NE.AND P0, PT, R74, RZ, PT ;  /* 0x000000ff4a00720c */ /* 0x000fe40003f05270 */
[----:B------:R-:W-:Y:S11]  /*77f0*/  IADD3 R27, PT, PT, R27, 0x1, RZ ;  /* 0x000000011b1b7810 */ /* 0x000ff60007ffe0ff */
[----:B------:R4:W1:Y:S04]  /*7800*/  @P0 LDS.128 R44, [R6] ;  /* 0x00000000062c0984 */ /* 0x0008680000000c00 */
[----:B------:R4:W1:Y:S04]  /*7810*/  @P0 LDS.128 R40, [R5+0x10] ;  /* 0x0000100005280984 */ /* 0x0008680000000c00 */
[----:B------:R4:W1:Y:S04]  /*7820*/  @P0 LDS.128 R32, [R4+0x20] ;  /* 0x0000200004200984 */ /* 0x0008680000000c00 */
[----:B------:R4:W1:Y:S02]  /*7830*/  @P0 LDS.128 R36, [R3+0x30] ;  /* 0x0000300003240984 */ /* 0x0008640000000c00 */
.L_x_129:
[----:B------:R-:W-:Y:S05]  /*7840*/  BSYNC B1 ;  /* 0x0000000000017941 */ /* 0x000fea0003800000 */
.L_x_128:
[----:B-1-3--:R-:W-:Y:S05]  /*7850*/  VIADD R0, R25, 0x10 ;  /* 0x0000001019007836 */ /* 0x00afea0000000000 */
[----:B------:R-:W-:Y:S04]  /*7860*/  SHF.R.U32.HI R0, RZ, 0x15, R0 ;  /* 0x00000015ff007819 */ /* 0x000fe80000011600 */
[----:B------:R-:W-:Y:S11]  /*7870*/  LOP3.LUT P0, RZ, R0, 0x3, R57, 0x48, !PT ;  /* 0x0000000300ff7812 */ /* 0x000ff60007804839 */
[----:B------:R-:W-:Y:S02]  /*7880*/  @!UPT UIADD3 URZ, UPT, UPT, URZ, URZ, URZ ;  /* 0x000000fffffff290 */ /* 0x000fe4000fffe0ff */
[----:B------:R-:W-:Y:S05]  /*7890*/  @!P0 BRA `(.L_x_133) ;  /* 0x0000000000408947 */ /* 0x000fea0003800000 */
[----:B------:R-:W1:Y:S01]  /*78a0*/  LDCU.64 UR8, c[0x4][0x70] ;  /* 0x01000e00ff0877ac */ /* 0x000e620008000a00 */
[----:B----4-:R-:W-:Y:S01]  /*78b0*/  MOV R3, 0x0 ;  /* 0x0000000000037802 */ /* 0x010fe20000000f00 */
[----:B------:R-:W-:Y:S02]  /*78c0*/  HFMA2 R12, -RZ, RZ, 0, 5.9604644775390625e-08 ;  /* 0x00000001ff0c7431 */ /* 0x000fe400000001ff */
[----:B------:R-:W-:Y:S02]  /*78d0*/  IMAD.MOV.U32 R8, RZ, RZ, 0x192 ;  /* 0x00000192ff087424 */ /* 0x000fe400078e00ff */
[----:B------:R-:W-:Y:S01]  /*78e0*/  IMAD.MOV.U32 R13, RZ, RZ, RZ ;  /* 0x000000ffff0d7224 */ /* 0x000fe200078e00ff */
[----:B------:R-:W3:Y:S01]  /*78f0*/  LDCU.64 UR6, c[0x4][0x78] ;  /* 0x01000f00ff0677ac */ /* 0x000ee20008000a00 */
[----:B------:R-:W4:Y:S01]  /*7900*/  LDC.64 R2, c[0x4][R3] ;  /* 0x0100000003027b82 */ /* 0x000f220000000a00 */
[----:B------:R-:W5:Y:S01]  /*7910*/  LDCU.64 UR4, c[0x4][0x10] ;  /* 0x01000200ff0477ac */ /* 0x000f620008000a00 */
[----:B-1----:R-:W-:Y:S01]  /*7920*/  MOV R5, UR9 ;  /* 0x0000000900057c02 */ /* 0x002fe20008000f00 */
[----:B------:R-:W-:Y:S01]  /*7930*/  IMAD.U32 R4, RZ, RZ, UR8 ;  /* 0x00000008ff047e24 */ /* 0x000fe2000f8e00ff */
[----:B---3--:R-:W-:Y:S01]  /*7940*/  MOV R7, UR7 ;  /* 0x0000000700077c02 */ /* 0x008fe20008000f00 */
[----:B------:R-:W-:Y:S01]  /*7950*/  IMAD.U32 R6, RZ, RZ, UR6 ;  /* 0x00000006ff067e24 */ /* 0x000fe2000f8e00ff */
[----:B-----5:R-:W-:Y:S01]  /*7960*/  MOV R11, UR5 ;  /* 0x00000005000b7c02 */ /* 0x020fe20008000f00 */
[----:B------:R-:W-:Y:S02]  /*7970*/  IMAD.U32 R10, RZ, RZ, UR4 ;  /* 0x00000004ff0a7e24 */ /* 0x000fe4000f8e00ff */
[----:B------:R-:W-:Y:S07]  /*7980*/  LEPC R20, `(.L_x_133) ;  /* 0x000000001014794e */ /* 0x000fee0000000000 */
[----:B--2-4-:R-:W-:Y:S05]  /*7990*/  CALL.ABS.NOINC R2 ;  /* 0x0000000002007343 */ /* 0x014fea0003c00000 */
.L_x_133:
[----:B------:R-:W-:Y:S01]  /*79a0*/  ISETP.NE.AND P6, PT, R71, RZ, PT ;  /* 0x000000ff4700720c */ /* 0x000fe20003fc5270 */
[----:B------:R-:W-:Y:S05]  /*79b0*/  WARPSYNC.ALL ;  /* 0x0000000000007948 */ /* 0x000fea0003800000 */
[----:B------:R-:W-:Y:S01]  /*79c0*/  R2UR UR4, R25 ;  /* 0x00000000190472ca */ /* 0x000fe200000e0000 */
[----:B------:R-:W-:Y:S01]  /*79d0*/  IMAD.U32 R0, RZ, RZ, UR46 ;  /* 0x0000002eff007e24 */ /* 0x000fe2000f8e00ff */
[----:B------:R-:W-:Y:S01]  /*79e0*/  LOP3.LUT R20, R44, 0xffffe000, RZ, 0xc0, !PT ;  /* 0xffffe0002c147812 */ /* 0x000fe200078ec0ff */
[----:B------:R-:W-:Y:S01]  /*79f0*/  IMAD.U32 R21, RZ, RZ, UR47 ;  /* 0x0000002fff157e24 */ /* 0x000fe2000f8e00ff */
[----:B------:R-:W-:Y:S01]  /*7a00*/  ISETP.NE.AND P0, PT, R70, RZ, PT ;  /* 0x000000ff4600720c */ /* 0x000fe20003f05270 */
[----:B------:R-:W-:Y:S02]  /*7a10*/  BSSY.RECONVERGENT B0, `(.L_x_134) ;  /* 0x0000061000007945 */ /* 0x000fe40003800200 */
[----:B------:R-:W-:Y:S05]  /*7a20*/  @P6 LEA R0, R0, UR43, 0x3 ;  /* 0x0000002b00006c11 */ /* 0x000fea000f8e18ff */
[----:B------:R-:W-:Y:S01]  /*7a30*/  @P6 VIADD R0, R0, 0xe0 ;  /* 0x000000e000006836 */ /* 0x000fe20000000000 */
[----:B----4-:R-:W1:Y:S04]  /*7a40*/  LDTM.x16 R4, tmem[UR4+0x10] ;  /* 0x00001004000479ee */ /* 0x010e680008240000 */
[----:B------:R-:W-:Y:S01]  /*7a50*/  @P6 PRMT R21, R21, 0x654, R0 ;  /* 0x0000065415156816 */ /* 0x000fe20000000000 */
[C---:B-1----:R-:W-:Y:S01]  /*7a60*/  FMUL R0, R24.reuse, R4 ;  /* 0x0000000418007220 */ /* 0x042fe20000400000 */
[C---:B------:R-:W-:Y:S01]  /*7a70*/  FMUL R4, R24.reuse, R8 ;  /* 0x0000000818047220 */ /* 0x040fe20000400000 */
[C---:B------:R-:W-:Y:S01]  /*7a80*/  FMUL R8, R24.reuse, R12 ;  /* 0x0000000c18087220 */ /* 0x040fe20000400000 */
[C---:B------:R-:W-:Y:S01]  /*7a90*/  FMUL R12, R24.reuse, R16 ;  /* 0x00000010180c7220 */ /* 0x040fe20000400000 */
[----:B------:R-:W-:Y:S01]  /*7aa0*/  LOP3.LUT R16, R45, 0xffffe000, RZ, 0xc0, !PT ;  /* 0xffffe0002d107812 */ /* 0x000fe200078ec0ff */
[C---:B------:R-:W-:Y:S01]  /*7ab0*/  FMUL R2, R24.reuse, R5 ;  /* 0x0000000518027220 */ /* 0x040fe20000400000 */
[C---:B------:R-:W-:Y:S01]  /*7ac0*/  FMUL R3, R24.reuse, R6 ;  /* 0x0000000618037220 */ /* 0x040fe20000400000 */
[----:B------:R-:W-:Y:S01]  /*7ad0*/  FMUL R5, R24, R9 ;  /* 0x0000000918057220 */ /* 0x000fe20000400000 */
[----:B------:R-:W-:Y:S01]  /*7ae0*/  FFMA R28, R26, R20, R0 ;  /* 0x000000141a1c7223 */ /* 0x000fe20000000000 */
[----:B------:R-:W-:Y:S01]  /*7af0*/  LOP3.LUT R0, R46, 0xffffe000, RZ, 0xc0, !PT ;  /* 0xffffe0002e007812 */ /* 0x000fe200078ec0ff */
[C---:B------:R-:W-:Y:S01]  /*7b00*/  FMUL R6, R24.reuse, R10 ;  /* 0x0000000a18067220 */ /* 0x040fe20000400000 */
[C---:B------:R-:W-:Y:S01]  /*7b10*/  FMUL R9, R24.reuse, R13 ;  /* 0x0000000d18097220 */ /* 0x040fe20000400000 */
[C---:B------:R-:W-:Y:S01]  /*7b20*/  FMUL R10, R24.reuse, R14 ;  /* 0x0000000e180a7220 */ /* 0x040fe20000400000 */
[----:B------:R-:W-:Y:S01]  /*7b30*/  F2FP.TF32.F32.PACK_B R28, R28 ;  /* 0x0000001cff1c723e */ /* 0x000fe200024050ff */
[C---:B------:R-:W-:Y:S01]  /*7b40*/  FMUL R13, R24.reuse, R17 ;  /* 0x00000011180d7220 */ /* 0x040fe20000400000 */
[----:B------:R-:W-:Y:S01]  /*7b50*/  LOP3.LUT R17, R47, 0xffffe000, RZ, 0xc0, !PT ;  /* 0xffffe0002f117812 */ /* 0x000fe200078ec0ff */
[----:B------:R-:W-:Y:S01]  /*7b60*/  FMUL R14, R24, R18 ;  /* 0x00000012180e7220 */ /* 0x000fe20000400000 */
[----:B------:R-:W-:Y:S01]  /*7b70*/  LOP3.LUT R18, R40, 0xffffe000, RZ, 0xc0, !PT ;  /* 0xffffe00028127812 */ /* 0x000fe200078ec0ff */
[----:B------:R-:W-:Y:S01]  /*7b80*/  FFMA R29, R26, R16, R2 ;  /* 0x000000101a1d7223 */ /* 0x000fe20000000002 */
[----:B------:R-:W-:Y:S01]  /*7b90*/  LOP3.LUT R2, R41, 0xffffe000, RZ, 0xc0, !PT ;  /* 0xffffe00029027812 */ /* 0x000fe200078ec0ff */
[----:B------:R-:W-:Y:S01]  /*7ba0*/  FMUL R7, R24, R7 ;  /* 0x0000000718077220 */ /* 0x000fe20000400000 */
[----:B------:R-:W-:Y:S01]  /*7bb0*/  LOP3.LUT R16, R33, 0xffffe000, RZ, 0xc0, !PT ;  /* 0xffffe00021107812 */ /* 0x000fe200078ec0ff */
[----:B------:R-:W-:Y:S01]  /*7bc0*/  FFMA R30, R26, R0, R3 ;  /* 0x000000001a1e7223 */ /* 0x000fe20000000003 */
[----:B------:R-:W-:Y:S01]  /*7bd0*/  LOP3.LUT R0, R42, 0xffffe000, RZ, 0xc0, !PT ;  /* 0xffffe0002a007812 */ /* 0x000fe200078ec0ff */
[C---:B------:R-:W-:Y:S01]  /*7be0*/  FFMA R31, R26.reuse, R17, R7 ;  /* 0x000000111a1f7223 */ /* 0x040fe20000000007 */
[----:B------:R-:W-:Y:S01]  /*7bf0*/  F2FP.TF32.F32.PACK_B R29, R29 ;  /* 0x0000001dff1d723e */ /* 0x000fe200024050ff */
[C---:B------:R-:W-:Y:S01]  /*7c00*/  FFMA R4, R26.reuse, R18, R4 ;  /* 0x000000121a047223 */ /* 0x040fe20000000004 */
[----:B------:R-:W-:Y:S01]  /*7c10*/  F2FP.TF32.F32.PACK_B R30, R30 ;  /* 0x0000001eff1e723e */ /* 0x000fe200024050ff */
[----:B------:R-:W-:Y:S01]  /*7c20*/  FFMA R5, R26, R2, R5 ;  /* 0x000000021a057223 */ /* 0x000fe20000000005 */
[----:B------:R-:W-:Y:S01]  /*7c30*/  LOP3.LUT R2, R43, 0xffffe000, RZ, 0xc0, !PT ;  /* 0xffffe0002b027812 */ /* 0x000fe200078ec0ff */
[----:B------:R-:W-:Y:S01]  /*7c40*/  FMUL R11, R24, R11 ;  /* 0x0000000b180b7220 */ /* 0x000fe20000400000 */
[----:B------:R-:W-:Y:S01]  /*7c50*/  F2FP.TF32.F32.PACK_B R31, R31 ;  /* 0x0000001fff1f723e */ /* 0x000fe200024050ff */
[----:B------:R-:W-:Y:S01]  /*7c60*/  FFMA R6, R26, R0, R6 ;  /* 0x000000001a067223 */ /* 0x000fe20000000006 */
[----:B------:R-:W-:Y:S01]  /*7c70*/  LOP3.LUT R3, R32, 0xffffe000, RZ, 0xc0, !PT ;  /* 0xffffe00020037812 */ /* 0x000fe200078ec0ff */
[----:B------:R-:W-:Y:S01]  /*7c80*/  FFMA R7, R26, R2, R11 ;  /* 0x000000021a077223 */ /* 0x000fe2000000000b */
[----:B------:R-:W-:Y:S01]  /*7c90*/  F2FP.TF32.F32.PACK_B R4, R4 ;  /* 0x00000004ff04723e */ /* 0x000fe200024050ff */
[----:B------:R1:W-:Y:S01]  /*7ca0*/  STS.128 [R68+0x2000], R28 ;  /* 0x0020001c44007388 */ /* 0x0003e20000000c00 */
[----:B------:R-:W-:Y:S01]  /*7cb0*/  LOP3.LUT R0, R34, 0xffffe000, RZ, 0xc0, !PT ;  /* 0xffffe00022007812 */ /* 0x000fe200078ec0ff */
[----:B------:R-:W-:Y:S01]  /*7cc0*/  FMUL R15, R24, R15 ;  /* 0x0000000f180f7220 */ /* 0x000fe20000400000 */
[----:B------:R-:W-:Y:S01]  /*7cd0*/  LOP3.LUT R2, R35, 0xffffe000, RZ, 0xc0, !PT ;  /* 0xffffe00023027812 */ /* 0x000fe200078ec0ff */
[C---:B------:R-:W-:Y:S01]  /*7ce0*/  FFMA R8, R26.reuse, R3, R8 ;  /* 0x000000031a087223 */ /* 0x040fe20000000008 */
[----:B------:R-:W-:Y:S01]  /*7cf0*/  F2FP.TF32.F32.PACK_B R5, R5 ;  /* 0x00000005ff05723e */ /* 0x000fe200024050ff */
[C---:B------:R-:W-:Y:S01]  /*7d00*/  FFMA R9, R26.reuse, R16, R9 ;  /* 0x000000101a097223 */ /* 0x040fe20000000009 */
[----:B------:R-:W-:Y:S01]  /*7d10*/  F2FP.TF32.F32.PACK_B R6, R6 ;  /* 0x00000006ff06723e */ /* 0x000fe200024050ff */
[C---:B------:R-:W-:Y:S01]  /*7d20*/  FFMA R10, R26.reuse, R0, R10 ;  /* 0x000000001a0a7223 */ /* 0x040fe2000000000a */
[----:B------:R-:W-:Y:S01]  /*7d30*/  F2FP.TF32.F32.PACK_B R7, R7 ;  /* 0x00000007ff07723e */ /* 0x000fe200024050ff */
[----:B------:R-:W-:Y:S01]  /*7d40*/  FFMA R11, R26, R2, R15 ;  /* 0x000000021a0b7223 */ /* 0x000fe2000000000f */
[----:B------:R-:W-:Y:S01]  /*7d50*/  LOP3.LUT R0, R36, 0xffffe000, RZ, 0xc0, !PT ;  /* 0xffffe00024007812 */ /* 0x000fe200078ec0ff */
[----:B------:R-:W-:Y:S01]  /*7d60*/  FMUL R19, R24, R19 ;  /* 0x0000001318137220 */ /* 0x000fe20000400000 */
        /* <DEDUP_REMOVED lines=16> */
[----:B------:R-:W-:Y:S02]  /*7e70*/  F2FP.TF32.F32.PACK_B R15, R15 ;  /* 0x0000000fff0f723e */ /* 0x000fe400024050ff */
[----:B------:R-:W-:Y:S02]  /*7e80*/  LEA R0, R27, UR43, 0x3 ;  /* 0x0000002b1b007c11 */ /* 0x000fe4000f8e18ff */
[----:B------:R-:W-:Y:S01]  /*7e90*/  @P6 SHF.L.U32 R2, R65, 0x1f, RZ ;  /* 0x0000001f41026819 */ /* 0x000fe200000006ff */
        /* <DEDUP_REMOVED lines=10> */
[----:B------:R-:W-:Y:S02]  /*7f40*/  UIADD3 UR13, UPT, UPT, UR49, 0x10, URZ ;  /* 0x00000010310d7890 */ /* 0x000fe4000fffe0ff */
[----:B------:R-:W-:Y:S01]  /*7f50*/  UIADD3 UR12, UPT, UPT, UR43, 0x2200, URZ ;  /* 0x000022002b0c7890 */ /* 0x000fe2000fffe0ff */
[----:B------:R-:W-:Y:S01]  /*7f60*/  UMOV UR14, UR50 ;  /* 0x00000032000e7c82 */ /* 0x000fe20008000000 */
[----:B------:R-:W-:Y:S01]  /*7f70*/  UMOV UR15, UR36 ;  /* 0x00000024000f7c82 */ /* 0x000fe20008000000 */
[----:B------:R-:W-:Y:S02]  /*7f80*/  UIADD3 UR9, UPT, UPT, UR49, 0x50, URZ ;  /* 0x0000005031097890 */ /* 0x000fe4000fffe0ff */
[----:B------:R-:W-:Y:S01]  /*7f90*/  UIADD3 UR8, UPT, UPT, UR43, 0x3200, URZ ;  /* 0x000032002b087890 */ /* 0x000fe2000fffe0ff */
[----:B------:R-:W-:Y:S01]  /*7fa0*/  UMOV UR10, UR50 ;  /* 0x00000032000a7c82 */ /* 0x000fe20008000000 */
[----:B------:R-:W-:Y:S01]  /*7fb0*/  UMOV UR11, UR36 ;  /* 0x00000024000b7c82 */ /* 0x000fe20008000000 */
[----:B---3--:R-:W-:Y:S04]  /*7fc0*/  UIADD3 UR4, UP0, UPT, UR6, 0x680, URZ ;  /* 0x0000068006047890 */ /* 0x008fe8000ff1e0ff */
[----:B------:R-:W-:Y:S09]  /*7fd0*/  UIADD3.X UR5, UPT, UPT, URZ, UR7, URZ, UP0, !UPT ;  /* 0x00000007ff057290 */ /* 0x000ff200087fe4ff */
[----:B------:R3:W-:Y:S01]  /*7fe0*/  UTMASTG.3D [UR12], [UR4] ;  /* 0x0000000c040073b5 */ /* 0x0007e20008010000 */
[----:B------:R3:W-:Y:S01]  /*7ff0*/  UTMASTG.3D [UR8], [UR4] ;  /* 0x00000008040073b5 */ /* 0x0007e20008010000 */
[----:B------:R0:W-:Y:S01]  /*8000*/  UTMACMDFLUSH ;  /* 0x00000000000079b7 */ /* 0x0001e20000000000 */
[----:B---3--:R-:W-:Y:S04]  /*8010*/  DEPBAR.LE SB0, 0x1 ;  /* 0x000080400000791a */ /* 0x008fe80000000000 */
.L_x_135:
[----:B------:R-:W-:Y:S05]  /*8020*/  BSYNC.RECONVERGENT B0 ;  /* 0x0000000000007941 */ /* 0x000fea0003800200 */
.L_x_134:
[----:B------:R-:W-:Y:S01]  /*8030*/  BAR.SYNC.DEFER_BLOCKING 0x1, 0x80 ;  /* 0x0042000000007b1d */ /* 0x000fe20000010000 */
[----:B------:R-:W-:Y:S04]  /*8040*/  UIADD3 UR4, UPT, UPT, UR46, 0x1, URZ ;  /* 0x000000012e047890 */ /* 0x000fe8000fffe0ff */
[----:B------:R-:W-:Y:S04]  /*8050*/  UISETP.NE.AND UP0, UPT, UR4, 0x4, UPT ;  /* 0x000000040400788c */ /* 0x000fe8000bf05270 */
[----:B------:R-:W-:Y:S01]  /*8060*/  USEL UR44, UR4, URZ, UP0 ;  /* 0x000000ff042c7287 */ /* 0x000fe20008000000 */
[----:B------:R3:W-:Y:S01]  /*8070*/  @P6 SYNCS.ARRIVE.TRANS64.RED.A1T0 RZ, [R21+URZ], RZ ;  /* 0x000000ff15ff69a7 */ /* 0x0007e200081004ff */
[----:B------:R-:W-:Y:S01]  /*8080*/  BSSY B1, `(.L_x_136) ;  /* 0x0000017000017945 */ /* 0x000fe20003800000 */
[----:B------:R-:W4:Y:S02]  /*8090*/  @P6 SYNCS.PHASECHK.TRANS64.TRYWAIT P0, [R0+URZ+0xc0], R2 ;  /* 0x0000c002000065a7 */ /* 0x000f2400080011ff */
[----:B----4-:R-:W-:Y:S01]  /*80a0*/  @P6 SEL R73, RZ, 0x1, !P0 ;  /* 0x00000001ff496807 */ /* 0x010fe20004000000 */
[----:B---3--:R-:W-:Y:S06]  /*80b0*/  @!P6 BRA `(.L_x_137) ;  /* 0x00000000004ce947 */ /* 0x008fec0003800000 */
        /* <DEDUP_REMOVED lines=9> */
[----:B------:R-:W-:Y:S04]  /*8150*/  SHF.L.U32 R6, R65, 0x1f, RZ ;  /* 0x0000001f41067819 */ /* 0x000fe800000006ff */
[----:B------:R-:W1:Y:S02]  /*8160*/  SYNCS.PHASECHK.TRANS64.TRYWAIT P0, [R0+URZ+0xc0], R6 ;  /* 0x0000c006000075a7 */ /* 0x000e6400080011ff */
[----:B-1----:R-:W-:Y:S05]  /*8170*/  @!P0 BRA `(.L_x_140) ;  /* 0x0000002400308947 */ /* 0x002fea0003800000 */
.L_x_139:
[----:B------:R-:W-:Y:S05]  /*8180*/  BSYNC B0 ;  /* 0x0000000000007941 */ /* 0x000fea0003800000 */
.L_x_138:
[----:B------:R-:W-:Y:S02]  /*8190*/  ISETP.NE.AND P0, PT, R74, RZ, PT ;  /* 0x000000ff4a00720c */ /* 0x000fe40003f05270 */
[----:B------:R-:W-:Y:S11]  /*81a0*/  IADD3 R27, PT, PT, R27, 0x1, RZ ;  /* 0x000000011b1b7810 */ /* 0x000ff60007ffe0ff */
[----:B------:R3:W4:Y:S04]  /*81b0*/  @P0 LDS.128 R44, [R5] ;  /* 0x00000000052c0984 */ /* 0x0007280000000c00 */
[----:B------:R3:W1:Y:S04]  /*81c0*/  @P0 LDS.128 R40, [R4+0x10] ;  /* 0x0000100004280984 */ /* 0x0006680000000c00 */
[----:B------:R3:W1:Y:S04]  /*81d0*/  @P0 LDS.128 R32, [R3+0x20] ;  /* 0x0000200003200984 */ /* 0x0006680000000c00 */
[----:B------:R3:W1:Y:S02]  /*81e0*/  @P0 LDS.128 R36, [R2+0x30] ;  /* 0x0000300002240984 */ /* 0x0006640000000c00 */
.L_x_137:
[----:B------:R-:W-:Y:S05]  /*81f0*/  BSYNC B1 ;  /* 0x0000000000017941 */ /* 0x000fea0003800000 */
.L_x_136:
[----:B-1----:R-:W-:Y:S05]  /*8200*/  VIADD R0, R25, 0x20 ;  /* 0x0000002019007836 */ /* 0x002fea0000000000 */
[----:B------:R-:W-:Y:S04]  /*8210*/  SHF.R.U32.HI R0, RZ, 0x15, R0 ;  /* 0x00000015ff007819 */ /* 0x000fe80000011600 */
[----:B------:R-:W-:Y:S11]  /*8220*/  LOP3.LUT P0, RZ, R0, 0x3, R57, 0x48, !PT ;  /* 0x0000000300ff7812 */ /* 0x000ff60007804839 */
[----:B------:R-:W-:Y:S02]  /*8230*/  @!UPT UIADD3 URZ, UPT, UPT, URZ, URZ, URZ ;  /* 0x000000fffffff290 */ /* 0x000fe4000fffe0ff */
[----:B------:R-:W-:Y:S05]  /*8240*/  @!P0 BRA `(.L_x_141) ;  /* 0x0000000000408947 */ /* 0x000fea0003800000 */
[----:B------:R-:W1:Y:S01]  /*8250*/  LDCU.64 UR8, c[0x4][0x70] ;  /* 0x01000e00ff0877ac */ /* 0x000e620008000a00 */
[----:B---3--:R-:W-:Y:S01]  /*8260*/  MOV R3, 0x0 ;  /* 0x0000000000037802 */ /* 0x008fe20000000f00 */
[----:B------:R-:W-:Y:S02]  /*8270*/  HFMA2 R12, -RZ, RZ, 0, 5.9604644775390625e-08 ;  /* 0x00000001ff0c7431 */ /* 0x000fe400000001ff */
[----:B------:R-:W-:Y:S02]  /*8280*/  IMAD.MOV.U32 R8, RZ, RZ, 0x192 ;  /* 0x00000192ff087424 */ /* 0x000fe400078e00ff */
[----:B------:R-:W-:Y:S01]  /*8290*/  IMAD.MOV.U32 R13, RZ, RZ, RZ ;  /* 0x000000ffff0d7224 */ /* 0x000fe200078e00ff */
[----:B------:R-:W3:Y:S01]  /*82a0*/  LDCU.64 UR6, c[0x4][0x78] ;  /* 0x01000f00ff0677ac */ /* 0x000ee20008000a00 */
[----:B------:R-:W2:Y:S01]  /*82b0*/  LDC.64 R2, c[0x4][R3] ;  /* 0x0100000003027b82 */ /* 0x000ea20000000a00 */
        /* <DEDUP_REMOVED lines=9> */
.L_x_141:
[----:B------:R-:W-:Y:S01]  /*8350*/  ISETP.NE.AND P6, PT, R71, RZ, PT ;  /* 0x000000ff4700720c */ /* 0x000fe20003fc5270 */
[----:B------:R-:W-:Y:S05]  /*8360*/  WARPSYNC.ALL ;  /* 0x0000000000007948 */ /* 0x000fea0003800000 */
[----:B------:R-:W-:Y:S01]  /*8370*/  R2UR UR4, R25 ;  /* 0x00000000190472ca */ /* 0x000fe200000e0000 */
[----:B------:R-:W-:Y:S01]  /*8380*/  IMAD.U32 R0, RZ, RZ, UR44 ;  /* 0x0000002cff007e24 */ /* 0x000fe2000f8e00ff */
[----:B----4-:R-:W-:Y:S01]  /*8390*/  LOP3.LUT R20, R44, 0xffffe000, RZ, 0xc0, !PT ;  /* 0xffffe0002c147812 */ /* 0x010fe200078ec0ff */
[----:B------:R-:W-:Y:S01]  /*83a0*/  IMAD.U32 R21, RZ, RZ, UR47 ;  /* 0x0000002fff157e24 */ /* 0x000fe2000f8e00ff */
[----:B------:R-:W-:Y:S01]  /*83b0*/  ISETP.NE.AND P0, PT, R70, RZ, PT ;  /* 0x000000ff4600720c */ /* 0x000fe20003f05270 */
[----:B------:R-:W-:Y:S02]  /*83c0*/  BSSY.RECONVERGENT B0, `(.L_x_142) ;  /* 0x0000061000007945 */ /* 0x000fe40003800200 */
[----:B------:R-:W-:Y:S05]  /*83d0*/  @P6 LEA R0, R0, UR43, 0x3 ;  /* 0x0000002b00006c11 */ /* 0x000fea000f8e18ff */
[----:B------:R-:W-:Y:S01]  /*83e0*/  @P6 VIADD R0, R0, 0xe0 ;  /* 0x000000e000006836 */ /* 0x000fe20000000000 */
[----:B---3--:R-:W1:Y:S04]  /*83f0*/  LDTM.x16 R4, tmem[UR4+0x20] ;  /* 0x00002004000479ee */ /* 0x008e680008240000 */
        /* <DEDUP_REMOVED lines=93> */
.L_x_143:
[----:B------:R-:W-:Y:S05]  /*89d0*/  BSYNC.RECONVERGENT B0 ;  /* 0x0000000000007941 */ /* 0x000fea0003800200 */
.L_x_142:
        /* <DEDUP_REMOVED lines=21> */
.L_x_147:
[----:B------:R-:W-:Y:S05]  /*8b30*/  BSYNC B0 ;  /* 0x0000000000007941 */ /* 0x000fea0003800000 */
.L_x_146:
[----:B------:R-:W-:Y:S11]  /*8b40*/  ISETP.NE.AND P0, PT, R74, RZ, PT ;  /* 0x000000ff4a00720c */ /* 0x000ff60003f05270 */
[----:B------:R-:W-:Y:S02]  /*8b50*/  @!UPT UIADD3 URZ, UPT, UPT, URZ, URZ, URZ ;  /* 0x000000fffffff290 */ /* 0x000fe4000fffe0ff */
[----:B------:R3:W4:Y:S04]  /*8b60*/  @P0 LDS.128 R44, [R4] ;  /* 0x00000000042c0984 */ /* 0x0007280000000c00 */
[----:B------:R3:W1:Y:S04]  /*8b70*/  @P0 LDS.128 R40, [R3+0x10] ;  /* 0x0000100003280984 */ /* 0x0006680000000c00 */
[----:B------:R3:W1:Y:S04]  /*8b80*/  @P0 LDS.128 R32, [R2+0x20] ;  /* 0x0000200002200984 */ /* 0x0006680000000c00 */
[----:B------:R3:W1:Y:S02]  /*8b90*/  @P0 LDS.128 R36, [R27+0x30] ;  /* 0x000030001b240984 */ /* 0x0006640000000c00 */
.L_x_145:
[----:B------:R-:W-:Y:S05]  /*8ba0*/  BSYNC B1 ;  /* 0x0000000000017941 */ /* 0x000fea0003800000 */
.L_x_144:
        /* <DEDUP_REMOVED lines=21> */
.L_x_149:
[----:B------:R-:W-:Y:S01]  /*8d00*/  ISETP.NE.AND P0, PT, R70, RZ, PT ;  /* 0x000000ff4600720c */ /* 0x000fe20003f05270 */
[----:B------:R-:W-:Y:S05]  /*8d10*/  WARPSYNC.ALL ;  /* 0x0000000000007948 */ /* 0x000fea0003800000 */
[----:B------:R-:W-:Y:S01]  /*8d20*/  R2UR UR4, R25 ;  /* 0x00000000190472ca */ /* 0x000fe200000e0000 */
[----:B------:R-:W-:Y:S01]  /*8d30*/  VIADD R72, R72, 0x150 ;  /* 0x0000015048487836 */ /* 0x000fe20000000000 */
[----:B----4-:R-:W-:Y:S01]  /*8d40*/  LOP3.LUT R0, R44, 0xffffe000, RZ, 0xc0, !PT ;  /* 0xffffe0002c007812 */ /* 0x010fe200078ec0ff */
[----:B------:R-:W-:Y:S01]  /*8d50*/  BSSY.RECONVERGENT B0, `(.L_x_150) ;  /* 0x000005f000007945 */ /* 0x000fe20003800200 */
[----:B---3--:R-:W-:Y:S02]  /*8d60*/  LOP3.LUT R2, R45, 0xffffe000, RZ, 0xc0, !PT ;  /* 0xffffe0002d027812 */ /* 0x008fe400078ec0ff */
[----:B------:R-:W-:Y:S02]  /*8d70*/  LOP3.LUT R3, R46, 0xffffe000, RZ, 0xc0, !PT ;  /* 0xffffe0002e037812 */ /* 0x000fe400078ec0ff */
[----:B------:R-:W-:Y:S02]  /*8d80*/  LOP3.LUT R20, R47, 0xffffe000, RZ, 0xc0, !PT ;  /* 0xffffe0002f147812 */ /* 0x000fe400078ec0ff */
[----:B------:R-:W-:Y:S02]  /*8d90*/  LOP3.LUT R21, R40, 0xffffe000, RZ, 0xc0, !PT ;  /* 0xffffe00028157812 */ /* 0x000fe400078ec0ff */
[----:B------:R-:W-:Y:S01]  /*8da0*/  LOP3.LUT R25, R41, 0xffffe000, RZ, 0xc0, !PT ;  /* 0xffffe00029197812 */ /* 0x000fe200078ec0ff */
[----:B------:R-:W1:Y:S01]  /*8db0*/  LDTM.x16 R4, tmem[UR4+0x30] ;  /* 0x00003004000479ee */ /* 0x000e620008240000 */
[----:B------:R-:W-:Y:S01]  /*8dc0*/  LOP3.LUT R27, R42, 0xffffe000, RZ, 0xc0, !PT ;  /* 0xffffe0002a1b7812 */ /* 0x000fe200078ec0ff */
[----:B------:R-:W-:Y:S01]  /*8dd0*/  NOP ;  /* 0x0000000000007918 */ /* 0x000fe20000000000 */
[----:B------:R-:W-:Y:S02]  /*8de0*/  LOP3.LUT R28, R43, 0xffffe000, RZ, 0xc0, !PT ;  /* 0xffffe0002b1c7812 */ /* 0x000fe400078ec0ff */
[----:B------:R-:W-:Y:S02]  /*8df0*/  LOP3.LUT R72, R72, 0xfefffff8, RZ, 0xc0, !PT ;  /* 0xfefffff848487812 */ /* 0x000fe400078ec0ff */
[----:B------:R-:W-:Y:S02]  /*8e00*/  LOP3.LUT R29, R32, 0xffffe000, RZ, 0xc0, !PT ;  /* 0xffffe000201d7812 */ /* 0x000fe400078ec0ff */
[----:B------:R-:W-:Y:S01]  /*8e10*/  LOP3.LUT R30, R33, 0xffffe000, RZ, 0xc0, !PT ;  /* 0xffffe000211e7812 */ /* 0x000fe200078ec0ff */
[----:B-1----:R1:W-:Y:S01]  /*8e20*/  SYNCS.ARRIVE.TRANS64.RED.A1T0 RZ, [R72+URZ], RZ ;  /* 0x000000ff48ff79a7 */ /* 0x0023e200081004ff */
[----:B------:R-:W-:Y:S02]  /*8e30*/  LOP3.LUT R31, R34, 0xffffe000, RZ, 0xc0, !PT ;  /* 0xffffe000221f7812 */ /* 0x000fe400078ec0ff */
[----:B------:R-:W-:Y:S02]  /*8e40*/  LOP3.LUT R32, R35, 0xffffe000, RZ, 0xc0, !PT ;  /* 0xffffe00023207812 */ /* 0x000fe400078ec0ff */
[----:B------:R-:W-:Y:S02]  /*8e50*/  LOP3.LUT R33, R36, 0xffffe000, RZ, 0xc0, !PT ;  /* 0xffffe00024217812 */ /* 0x000fe400078ec0ff */
[----:B------:R-:W-:Y:S02]  /*8e60*/  LOP3.LUT R34, R37, 0xffffe000, RZ, 0xc0, !PT ;  /* 0xffffe00025227812 */ /* 0x000fe400078ec0ff */
[----:B------:R-:W-:Y:S02]  /*8e70*/  LOP3.LUT R35, R38, 0xffffe000, RZ, 0xc0, !PT ;  /* 0xffffe00026237812 */ /* 0x000fe400078ec0ff */
[----:B------:R-:W-:Y:S01]  /*8e80*/  LOP3.LUT R36, R39, 0xffffe000, RZ, 0xc0, !PT ;  /* 0xffffe00027247812 */ /* 0x000fe200078ec0ff */
[C---:B------:R-:W-:Y:S01]  /*8e90*/  FMUL R4, R24.reuse, R4 ;  /* 0x0000000418047220 */ /* 0x040fe20000400000 */
[C---:B------:R-:W-:Y:S01]  /*8ea0*/  FMUL R5, R24.reuse, R5 ;  /* 0x0000000518057220 */ /* 0x040fe20000400000 */
[C---:B------:R-:W-:Y:S01]  /*8eb0*/  FMUL R6, R24.reuse, R6 ;  /* 0x0000000618067220 */ /* 0x040fe20000400000 */
[----:B------:R-:W-:Y:S01]  /*8ec0*/  FMUL R7, R24, R7 ;  /* 0x0000000718077220 */ /* 0x000fe20000400000 */
[C---:B------:R-:W-:Y:S01]  /*8ed0*/  FFMA R4, R26.reuse, R0, R4 ;  /* 0x000000001a047223 */ /* 0x040fe20000000004 */
[C---:B------:R-:W-:Y:S01]  /*8ee0*/  FFMA R5, R26.reuse, R2, R5 ;  /* 0x000000021a057223 */ /* 0x040fe20000000005 */
[C---:B------:R-:W-:Y:S01]  /*8ef0*/  FFMA R6, R26.reuse, R3, R6 ;  /* 0x000000031a067223 */ /* 0x040fe20000000006 */
[----:B------:R-:W-:Y:S01]  /*8f00*/  FFMA R7, R26, R20, R7 ;  /* 0x000000141a077223 */ /* 0x000fe20000000007 */
[C---:B------:R-:W-:Y:S01]  /*8f10*/  FMUL R8, R24.reuse, R8 ;  /* 0x0000000818087220 */ /* 0x040fe20000400000 */
[C---:B------:R-:W-:Y:S01]  /*8f20*/  FMUL R9, R24.reuse, R9 ;  /* 0x0000000918097220 */ /* 0x040fe20000400000 */
[C---:B------:R-:W-:Y:S01]  /*8f30*/  FMUL R10, R24.reuse, R10 ;  /* 0x0000000a180a7220 */ /* 0x040fe20000400000 */
[----:B------:R-:W-:Y:S01]  /*8f40*/  FMUL R11, R24, R11 ;  /* 0x0000000b180b7220 */ /* 0x000fe20000400000 */
[----:B------:R-:W-:Y:S01]  /*8f50*/  F2FP.TF32.F32.PACK_B R4, R4 ;  /* 0x00000004ff04723e */ /* 0x000fe200024050ff */
[C---:B------:R-:W-:Y:S01]  /*8f60*/  FFMA R8, R26.reuse, R21, R8 ;  /* 0x000000151a087223 */ /* 0x040fe20000000008 */
[----:B------:R-:W-:Y:S01]  /*8f70*/  F2FP.TF32.F32.PACK_B R5, R5 ;  /* 0x00000005ff05723e */ /* 0x000fe200024050ff */
[C---:B------:R-:W-:Y:S01]  /*8f80*/  FFMA R9, R26.reuse, R25, R9 ;  /* 0x000000191a097223 */ /* 0x040fe20000000009 */
[----:B------:R-:W-:Y:S01]  /*8f90*/  F2FP.TF32.F32.PACK_B R6, R6 ;  /* 0x00000006ff06723e */ /* 0x000fe200024050ff */
[C---:B------:R-:W-:Y:S01]  /*8fa0*/  FFMA R10, R26.reuse, R27, R10 ;  /* 0x0000001b1a0a7223 */ /* 0x040fe2000000000a */
[----:B------:R-:W-:Y:S01]  /*8fb0*/  F2FP.TF32.F32.PACK_B R7, R7 ;  /* 0x00000007ff07723e */ /* 0x000fe200024050ff */
[----:B------:R-:W-:Y:S01]  /*8fc0*/  FFMA R11, R26, R28, R11 ;  /* 0x0000001c1a0b7223 */ /* 0x000fe2000000000b */
[C---:B------:R-:W-:Y:S01]  /*8fd0*/  FMUL R12, R24.reuse, R12 ;  /* 0x0000000c180c7220 */ /* 0x040fe20000400000 */
[----:B------:R-:W-:Y:S01]  /*8fe0*/  F2FP.TF32.F32.PACK_B R8, R8 ;  /* 0x00000008ff08723e */ /* 0x000fe200024050ff */
[C---:B------:R-:W-:Y:S01]  /*8ff0*/  FMUL R13, R24.reuse, R13 ;  /* 0x0000000d180d7220 */ /* 0x040fe20000400000 */
[----:B------:R1:W-:Y:S01]  /*9000*/  STS.128 [R68+0x6000], R4 ;  /* 0x0060000444007388 */ /* 0x0003e20000000c00 */
        /* <DEDUP_REMOVED lines=8> */
[----:B------:R-:W-:Y:S01]  /*9090*/  FFMA R15, R26, R32, R15 ;  /* 0x000000201a0f7223 */ /* 0x000fe2000000000f */
[C---:B------:R-:W-:Y:S01]  /*90a0*/  FMUL R16, R24.reuse, R16 ;  /* 0x0000001018107220 */ /* 0x040fe20000400000 */
[----:B------:R-:W-:Y:S01]  /*90b0*/  F2FP.TF32.F32.PACK_B R12, R12 ;  /* 0x0000000cff0c723e */ /* 0x000fe200024050ff */
[----:B------:R1:W-:Y:S01]  /*90c0*/  STS.128 [R67+0x6010], R8 ;  /* 0x0060100843007388 */ /* 0x0003e20000000c00 */
        /* <DEDUP_REMOVED lines=10> */
[----:B------:R-:W-:Y:S02]  /*9170*/  F2FP.TF32.F32.PACK_B R16, R16 ;  /* 0x00000010ff10723e */ /* 0x000fe400024050ff */
[----:B------:R1:W-:Y:S01]  /*9180*/  STS.128 [R66+0x6020], R12 ;  /* 0x0060200c42007388 */ /* 0x0003e20000000c00 */
[----:B------:R-:W-:Y:S02]  /*9190*/  F2FP.TF32.F32.PACK_B R17, R17 ;  /* 0x00000011ff11723e */ /* 0x000fe400024050ff */
        /* <DEDUP_REMOVED lines=26> */
.L_x_151:
[----:B------:R-:W-:Y:S05]  /*9340*/  BSYNC.RECONVERGENT B0 ;  /* 0x0000000000007941 */ /* 0x000fea0003800200 */
.L_x_150:
[----:B------:R-:W-:Y:S01]  /*9350*/  BAR.SYNC.DEFER_BLOCKING 0x1, 0x80 ;  /* 0x0042000000007b1d */ /* 0x000fe20000010000 */
[----:B------:R-:W-:Y:S01]  /*9360*/  UISETP.NE.AND UP0, UPT, UR52, -0x4, UPT ;  /* 0xfffffffc3400788c */ /* 0x000fe2000bf05270 */
[----:B------:R-:W-:Y:S08]  /*9370*/  IADD3 R22, PT, PT, R22, 0x1, RZ ;  /* 0x0000000116167810 */ /* 0x000ff00007ffe0ff */
[----:B------:R-:W-:Y:S05]  /*9380*/  BRA.U !UP0, `(.L_x_152) ;  /* 0x0000000108287547 */ /* 0x000fea000b800000 */
[----:B------:R-:W-:Y:S01]  /*9390*/  ISETP.NE.AND P0, PT, R71, RZ, PT ;  /* 0x000000ff4700720c */ /* 0x000fe20003f05270 */
[----:B------:R-:W-:Y:S01]  /*93a0*/  IMAD.U32 R2, RZ, RZ, UR46 ;  /* 0x0000002eff027e24 */ /* 0x000fe2000f8e00ff */
[----:B------:R-:W-:Y:S01]  /*93b0*/  UIADD3 UR4, UPT, UPT, UR46, 0x1, URZ ;  /* 0x000000012e047890 */ /* 0x000fe2000fffe0ff */
[----:B------:R-:W-:Y:S03]  /*93c0*/  IMAD.U32 R0, RZ, RZ, UR47 ;  /* 0x0000002fff007e24 */ /* 0x000fe6000f8e00ff */
[----:B------:R-:W-:Y:S04]  /*93d0*/  UISETP.NE.AND UP0, UPT, UR4, 0x4, UPT ;  /* 0x000000040400788c */ /* 0x000fe8000bf05270 */
[----:B------:R-:W-:Y:S03]  /*93e0*/  USEL UR46, UR4, URZ, UP0 ;  /* 0x000000ff042e7287 */ /* 0x000fe60008000000 */
[----:B------:R-:W-:Y:S05]  /*93f0*/  @P0 LEA R2, R2, UR43, 0x3 ;  /* 0x0000002b02020c11 */ /* 0x000fea000f8e18ff */
[----:B------:R-:W-:Y:S05]  /*9400*/  @P0 VIADD R2, R2, 0xe0 ;  /* 0x000000e002020836 */ /* 0x000fea0000000000 */
[----:B------:R-:W-:Y:S04]  /*9410*/  @P0 PRMT R0, R0, 0x654, R2 ;  /* 0x0000065400000816 */ /* 0x000fe80000000002 */
[----:B------:R3:W-:Y:S03]  /*9420*/  @P0 SYNCS.ARRIVE.TRANS64.RED.A1T0 RZ, [R0+URZ], RZ ;  /* 0x000000ff00ff09a7 */ /* 0x0007e600081004ff */
.L_x_152:
[----:B------:R-:W-:Y:S01]  /*9430*/  R2UR UR4, R58 ;  /* 0x000000003a0472ca */ /* 0x000fe200000e0000 */
[----:B------:R-:W-:Y:S01]  /*9440*/  UISETP.NE.AND UP0, UPT, UR62, URZ, UPT ;  /* 0x000000ff3e00728c */ /* 0x000fe2000bf05270 */
[----:B------:R-:W-:Y:S01]  /*9450*/  ISETP.NE.AND P0, PT, R61, 0x2, PT ;  /* 0x000000023d00780c */ /* 0x000fe20003f05270 */
[----:B------:R-:W-:Y:S01]  /*9460*/  UIADD3 UR20, UPT, UPT, UR37, UR63, URZ ;  /* 0x0000003f25147290 */ /* 0x000fe2000fffe0ff */
[----:B------:R-:W-:Y:S01]  /*9470*/  ISETP.NE.AND P1, PT, R22, 0x4, PT ;  /* 0x000000041600780c */ /* 0x000fe20003f25270 */
[----:B------:R-:W-:Y:S01]  /*9480*/  UIADD3 UR52, UPT, UPT, UR52, 0x4, URZ ;  /* 0x0000000434347890 */ /* 0x000fe2000fffe0ff */
[----:B------:R-:W-:Y:S01]  /*9490*/  SEL R2, RZ, 0x1, P0 ;  /* 0x00000001ff027807 */ /* 0x000fe20000000000 */
[----:B------:R-:W-:Y:S01]  /*94a0*/  UMOV UR36, UR61 ;  /* 0x0000003d00247c82 */ /* 0x000fe20008000000 */
[----:B---3--:R-:W-:Y:S02]  /*94b0*/  SEL R0, RZ, 0x1, P1 ;  /* 0x00000001ff007807 */ /* 0x008fe40000800000 */
[----:B------:R-:W-:Y:S02]  /*94c0*/  LOP3.LUT R63, R63, R2, RZ, 0x3c, !PT ;  /* 0x000000023f3f7212 */ /* 0x000fe400078e3cff */
[----:B------:R-:W-:Y:S01]  /*94d0*/  LOP3.LUT R64, R64, R0, RZ, 0x3c, !PT ;  /* 0x0000000040407212 */ /* 0x000fe200078e3cff */
[----:B------:R-:W-:Y:S01]  /*94e0*/  UIADD3 UR24, UPT, UPT, UR38, UR4, URZ ;  /* 0x0000000426187290 */ /* 0x000fe2000fffe0ff */
[----:B------:R-:W-:Y:S02]  /*94f0*/  SEL R61, R61, RZ, P0 ;  /* 0x000000ff3d3d7207 */ /* 0x000fe40000000000 */
[----:B------:R-:W-:Y:S01]  /*9500*/  SEL R22, R22, RZ, P1 ;  /* 0x000000ff16167207 */ /* 0x000fe20000800000 */
[----:B------:R-:W-:Y:S08]  /*9510*/  BRA.U UP0, `(.L_x_153) ;  /* 0xffffffc900ac7547 */ /* 0x000ff0000b83ffff */
[----:B------:R-:W3:Y:S01]  /*9520*/  LDCU.64 UR4, c[0x0][0x888] ;  /* 0x00011100ff0477ac */ /* 0x000ee20008000a00 */
[----:B------:R-:W4:Y:S01]  /*9530*/  LDCU.64 UR6, c[0x0][0x890] ;  /* 0x00011200ff0677ac */ /* 0x000f220008000a00 */
[----:B---3--:R-:W-:Y:S02]  /*9540*/  ISETP.NE.U32.AND P2, PT, RZ, UR4, PT ;  /* 0x00000004ff007c0c */ /* 0x008fe4000bf45070 */
[----:B----4-:R-:W-:Y:S02]  /*9550*/  ISETP.NE.U32.AND P1, PT, RZ, UR6, PT ;  /* 0x00000006ff007c0c */ /* 0x010fe4000bf25070 */
[----:B------:R-:W-:Y:S02]  /*9560*/  ISETP.NE.AND.EX P2, PT, RZ, UR5, PT, P2 ;  /* 0x00000005ff007c0c */ /* 0x000fe4000bf45320 */
[----:B------:R-:W-:-:S13]  /*9570*/  ISETP.NE.AND.EX P0, PT, RZ, UR7, PT, P1 ;  /* 0x00000007ff007c0c */ /* 0x000fda000bf05310 */
[----:B------:R-:W-:Y:S05]  /*9580*/  @P2 BRA P0, `(.L_x_154) ;  /* 0x00000000003c2947 */ /* 0x000fea0000000000 */
[----:B------:R-:W-:-:S13]  /*9590*/  ISETP.NE.AND.EX P1, PT, RZ, UR7, PT, P1 ;  /* 0x00000007ff007c0c */ /* 0x000fda000bf25310 */
[----:B------:R-:W-:Y:S05]  /*95a0*/  @P1 BRA `(.L_x_155) ;  /* 0x00000000000c1947 */ /* 0x000fea0003800000 */
[----:B------:R-:W-:-:S13]  /*95b0*/  FSETP.NEU.AND P0, PT, R26, RZ, PT ;  /* 0x000000ff1a00720b */ /* 0x000fda0003f0d000 */
[----:B------:R-:W-:Y:S05]  /*95c0*/  @!P0 EXIT ;  /* 0x000000000000894d */ /* 0x000fea0003800000 */
[----:B------:R-:W-:Y:S05]  /*95d0*/  BRA `(.L_x_154) ;  /* 0x0000000000287947 */ /* 0x000fea0003800000 */
.L_x_155:
[----:B------:R-:W-:Y:S01]  /*95e0*/  ISETP.NE.AND P0, PT, R60, RZ, PT ;  /* 0x000000ff3c00720c */ /* 0x000fe20003f05270 */
[----:B------:R-:W-:-:S12]  /*95f0*/  BSSY.RECONVERGENT B0, `(.L_x_154) ;  /* 0x0000008000007945 */ /* 0x000fd80003800200 */
[----:B------:R-:W-:Y:S05]  /*9600*/  @P0 BRA `(.L_x_156) ;  /* 0x0000000000100947 */ /* 0x000fea0003800000 */
[----:B------:R-:W-:-:S04]  /*9610*/  ISETP.NE.U32.AND P0, PT, RZ, UR4, PT ;  /* 0x00000004ff007c0c */ /* 0x000fc8000bf05070 */
[----:B------:R-:W-:-:S13]  /*9620*/  ISETP.NE.AND.EX P0, PT, RZ, UR5, PT, P0 ;  /* 0x00000005ff007c0c */ /* 0x000fda000bf05300 */
[----:B------:R-:W-:Y:S05]  /*9630*/  @!P0 EXIT ;  /* 0x000000000000894d */ /* 0x000fea0003800000 */
[----:B------:R-:W-:Y:S05]  /*9640*/  BRA `(.L_x_157) ;  /* 0x0000000000087947 */ /* 0x000fea0003800000 */
.L_x_156:
[----:B------:R-:W-:-:S13]  /*9650*/  FSETP.NEU.AND P0, PT, R26, RZ, PT ;  /* 0x000000ff1a00720b */ /* 0x000fda0003f0d000 */
[----:B------:R-:W-:Y:S05]  /*9660*/  @!P0 EXIT ;  /* 0x000000000000894d */ /* 0x000fea0003800000 */
.L_x_157:
[----:B------:R-:W-:Y:S05]  /*9670*/  BSYNC.RECONVERGENT B0 ;  /* 0x0000000000007941 */ /* 0x000fea0003800200 */
.L_x_154:
[----:B------:R-:W-:Y:S01]  /*9680*/  ULEA UR6, UR46, UR43, 0x3 ;  /* 0x0000002b2e067291 */ /* 0x000fe2000f8e18ff */
[----:B------:R-:W-:-:S04]  /*9690*/  DEPBAR.LE SB0, 0x0 ;  /* 0x000080000000791a */ /* 0x000fc80000000000 */
[----:B------:R-:W-:-:S04]  /*96a0*/  UIADD3 UR6, UPT, UPT, UR6, 0xe0, URZ ;  /* 0x000000e006067890 */ /* 0x000fc8000fffe0ff */
[----:B------:R-:W-:-:S09]  /*96b0*/  UPRMT UR6, UR47, 0x654, UR6 ;  /* 0x000006542f067896 */ /* 0x000fd20008000006 */
[----:B------:R-:W-:Y:S01]  /*96c0*/  SYNCS.ARRIVE.TRANS64.RED.A1T0 RZ, [UR6], RZ ;  /* 0x000000ffffff79a7 */ /* 0x000fe20008100406 */
[----:B------:R-:W-:Y:S05]  /*96d0*/  EXIT ;  /* 0x000000000000794d */ /* 0x000fea0003800000 */
.L_x_25:
[----:B--2---:R2:W3:Y:S02]  /*96e0*/  SYNCS.PHASECHK.TRANS64.TRYWAIT P0, [R0+URZ+0x180], R2 ;  /* 0x00018002000075a7 */ /* 0x0044e400080011ff */
[----:B---3--:R-:W-:Y:S05]  /*96f0*/  @!P0 NANOSLEEP.SYNCS 0x989680 ;  /* 0x009896800000895d */ /* 0x008fea0003900000 */
[----:B------:R-:W3:Y:S02]  /*9700*/  @!P0 SYNCS.PHASECHK.TRANS64 P0, [R0+URZ+0x180], R2 ;  /* 0x00018002000085a7 */ /* 0x000ee400080010ff */
[----:B---3--:R-:W-:Y:S05]  /*9710*/  @!P0 BRA `(.L_x_25) ;  /* 0xfffffffc00f08947 */ /* 0x008fea000383ffff */
[----:B------:R-:W-:Y:S05]  /*9720*/  BRA `(.L_x_158) ;  /* 0xffffff8400207947 */ /* 0x000fea000383ffff */
.L_x_28:
[----:B-1----:R-:W-:-:S07]  /*9730*/  MOV R0, UR33 ;  /* 0x0000002100007c02 */ /* 0x002fce0008000f00 */
.L_x_159:
[----:B-1----:R1:W2:Y:S02]  /*9740*/  SYNCS.PHASECHK.TRANS64.TRYWAIT P0, [R0+URZ+0x60], R3 ;  /* 0x00006003000075a7 */ /* 0x0022a400080011ff */
[----:B--2---:R-:W-:Y:S05]  /*9750*/  @!P0 NANOSLEEP.SYNCS 0x989680 ;  /* 0x009896800000895d */ /* 0x004fea0003900000 */
[----:B------:R-:W2:Y:S02]  /*9760*/  @!P0 SYNCS.PHASECHK.TRANS64 P0, [R0+URZ+0x60], R3 ;  /* 0x00006003000085a7 */ /* 0x000ea400080010ff */
[----:B--2---:R-:W-:Y:S05]  /*9770*/  @!P0 BRA `(.L_x_159) ;  /* 0xfffffffc00f08947 */ /* 0x004fea000383ffff */
[----:B------:R-:W-:Y:S05]  /*9780*/  BRA `(.L_x_27) ;  /* 0xffffff8400787947 */ /* 0x000fea000383ffff */
.L_x_35:
[----:B-1----:R-:W-:-:S07]  /*9790*/  MOV R0, UR17 ;  /* 0x0000001100007c02 */ /* 0x002fce0008000f00 */
.L_x_160:
[----:B-1----:R1:W2:Y:S02]  /*97a0*/  SYNCS.PHASECHK.TRANS64.TRYWAIT P0, [R0+URZ+0x60], R3 ;  /* 0x00006003000075a7 */ /* 0x0022a400080011ff */
[----:B--2---:R-:W-:Y:S05]  /*97b0*/  @!P0 NANOSLEEP.SYNCS 0x989680 ;  /* 0x009896800000895d */ /* 0x004fea0003900000 */
[----:B------:R-:W2:Y:S02]  /*97c0*/  @!P0 SYNCS.PHASECHK.TRANS64 P0, [R0+URZ+0x60], R3 ;  /* 0x00006003000085a7 */ /* 0x000ea400080010ff */
[----:B--2---:R-:W-:Y:S05]  /*97d0*/  @!P0 BRA `(.L_x_160) ;  /* 0xfffffffc00f08947 */ /* 0x004fea000383ffff */
[----:B------:R-:W-:Y:S05]  /*97e0*/  BRA `(.L_x_34) ;  /* 0xffffff8800387947 */ /* 0x000fea000383ffff */
.L_x_40:
[----:B-1----:R1:W2:Y:S02]  /*97f0*/  SYNCS.PHASECHK.TRANS64.TRYWAIT P0, [R3+URZ+0x110], R0 ;  /* 0x00011000030075a7 */ /* 0x0022a400080011ff */
[----:B--2---:R-:W-:Y:S05]  /*9800*/  @!P0 NANOSLEEP.SYNCS 0x989680 ;  /* 0x009896800000895d */ /* 0x004fea0003900000 */
[----:B------:R-:W2:Y:S02]  /*9810*/  @!P0 SYNCS.PHASECHK.TRANS64 P0, [R3+URZ+0x110], R0 ;  /* 0x00011000030085a7 */ /* 0x000ea400080010ff */
[----:B--2---:R-:W-:Y:S05]  /*9820*/  @!P0 BRA `(.L_x_40) ;  /* 0xfffffffc00f08947 */ /* 0x004fea000383ffff */
[----:B------:R-:W-:Y:S05]  /*9830*/  BRA `(.L_x_161) ;  /* 0xffffff8800e07947 */ /* 0x000fea000383ffff */
.L_x_44:
[----:B------:R-:W-:-:S07]  /*9840*/  MOV R0, UR4 ;  /* 0x0000000400007c02 */ /* 0x000fce0008000f00 */
.L_x_162:
[----:B-1----:R1:W2:Y:S02]  /*9850*/  SYNCS.PHASECHK.TRANS64.TRYWAIT P0, [R0+URZ], R2 ;  /* 0x00000002000075a7 */ /* 0x0022a400080011ff */
[----:B--2---:R-:W-:Y:S05]  /*9860*/  @!P0 NANOSLEEP.SYNCS 0x989680 ;  /* 0x009896800000895d */ /* 0x004fea0003900000 */
[----:B------:R-:W2:Y:S02]  /*9870*/  @!P0 SYNCS.PHASECHK.TRANS64 P0, [R0+URZ], R2 ;  /* 0x00000002000085a7 */ /* 0x000ea400080010ff */
[----:B--2---:R-:W-:Y:S05]  /*9880*/  @!P0 BRA `(.L_x_162) ;  /* 0xfffffffc00f08947 */ /* 0x004fea000383ffff */
[----:B------:R-:W-:Y:S05]  /*9890*/  BRA `(.L_x_163) ;  /* 0xffffff9000887947 */ /* 0x000fea000383ffff */
.L_x_45:
[----:B------:R-:W-:-:S07]  /*98a0*/  MOV R0, UR5 ;  /* 0x0000000500007c02 */ /* 0x000fce0008000f00 */
.L_x_164:
[----:B-1----:R1:W2:Y:S02]  /*98b0*/  SYNCS.PHASECHK.TRANS64.TRYWAIT P0, [R0+URZ], R3 ;  /* 0x00000003000075a7 */ /* 0x0022a400080011ff */
[----:B--2---:R-:W-:Y:S05]  /*98c0*/  @!P0 NANOSLEEP.SYNCS 0x989680 ;  /* 0x009896800000895d */ /* 0x004fea0003900000 */
[----:B------:R-:W2:Y:S02]  /*98d0*/  @!P0 SYNCS.PHASECHK.TRANS64 P0, [R0+URZ], R3 ;  /* 0x00000003000085a7 */ /* 0x000ea400080010ff */
[----:B--2---:R-:W-:Y:S05]  /*98e0*/  @!P0 BRA `(.L_x_164) ;  /* 0xfffffffc00f08947 */ /* 0x004fea000383ffff */
[----:B------:R-:W-:Y:S05]  /*98f0*/  BRA `(.L_x_165) ;  /* 0xffffff9000947947 */ /* 0x000fea000383ffff */
.L_x_46:
[----:B------:R-:W-:-:S07]  /*9900*/  MOV R0, UR5 ;  /* 0x0000000500007c02 */ /* 0x000fce0008000f00 */
.L_x_166:
[----:B-1----:R1:W2:Y:S02]  /*9910*/  SYNCS.PHASECHK.TRANS64.TRYWAIT P0, [R0+URZ], R3 ;  /* 0x00000003000075a7 */ /* 0x0022a400080011ff */
[----:B--2---:R-:W-:Y:S05]  /*9920*/  @!P0 NANOSLEEP.SYNCS 0x989680 ;  /* 0x009896800000895d */ /* 0x004fea0003900000 */
[----:B------:R-:W2:Y:S02]  /*9930*/  @!P0 SYNCS.PHASECHK.TRANS64 P0, [R0+URZ], R3 ;  /* 0x00000003000085a7 */ /* 0x000ea400080010ff */
[----:B--2---:R-:W-:Y:S05]  /*9940*/  @!P0 BRA `(.L_x_166) ;  /* 0xfffffffc00f08947 */ /* 0x004fea000383ffff */
[----:B------:R-:W-:Y:S05]  /*9950*/  BRA `(.L_x_167) ;  /* 0xffffff9000a07947 */ /* 0x000fea000383ffff */
.L_x_47:
[----:B------:R-:W-:-:S07]  /*9960*/  MOV R0, UR5 ;  /* 0x0000000500007c02 */ /* 0x000fce0008000f00 */
.L_x_168:
[----:B-1----:R1:W2:Y:S02]  /*9970*/  SYNCS.PHASECHK.TRANS64.TRYWAIT P0, [R0+URZ], R3 ;  /* 0x00000003000075a7 */ /* 0x0022a400080011ff */
[----:B--2---:R-:W-:Y:S05]  /*9980*/  @!P0 NANOSLEEP.SYNCS 0x989680 ;  /* 0x009896800000895d */ /* 0x004fea0003900000 */
[----:B------:R-:W2:Y:S02]  /*9990*/  @!P0 SYNCS.PHASECHK.TRANS64 P0, [R0+URZ], R3 ;  /* 0x00000003000085a7 */ /* 0x000ea400080010ff */
[----:B--2---:R-:W-:Y:S05]  /*99a0*/  @!P0 BRA `(.L_x_168) ;  /* 0xfffffffc00f08947 */ /* 0x004fea000383ffff */
[----:B------:R-:W-:Y:S05]  /*99b0*/  BRA `(.L_x_169) ;  /* 0xffffff9000ac7947 */ /* 0x000fea000383ffff */
.L_x_48:
[----:B------:R-:W-:-:S07]  /*99c0*/  MOV R0, UR5 ;  /* 0x0000000500007c02 */ /* 0x000fce0008000f00 */
.L_x_170:
[----:B-1----:R1:W2:Y:S02]  /*99d0*/  SYNCS.PHASECHK.TRANS64.TRYWAIT P0, [R0+URZ], R3 ;  /* 0x00000003000075a7 */ /* 0x0022a400080011ff */
[----:B--2---:R-:W-:Y:S05]  /*99e0*/  @!P0 NANOSLEEP.SYNCS 0x989680 ;  /* 0x009896800000895d */ /* 0x004fea0003900000 */
[----:B------:R-:W2:Y:S02]  /*99f0*/  @!P0 SYNCS.PHASECHK.TRANS64 P0, [R0+URZ], R3 ;  /* 0x00000003000085a7 */ /* 0x000ea400080010ff */
[----:B--2---:R-:W-:Y:S05]  /*9a00*/  @!P0 BRA `(.L_x_170) ;  /* 0xfffffffc00f08947 */ /* 0x004fea000383ffff */
[----:B------:R-:W-:Y:S05]  /*9a10*/  BRA `(.L_x_171) ;  /* 0xffffff9000b87947 */ /* 0x000fea000383ffff */
.L_x_49:
[----:B------:R-:W-:-:S07]  /*9a20*/  MOV R0, UR5 ;  /* 0x0000000500007c02 */ /* 0x000fce0008000f00 */
.L_x_172:
[----:B-1----:R1:W2:Y:S02]  /*9a30*/  SYNCS.PHASECHK.TRANS64.TRYWAIT P0, [R0+URZ], R3 ;  /* 0x00000003000075a7 */ /* 0x0022a400080011ff */
[----:B--2---:R-:W-:Y:S05]  /*9a40*/  @!P0 NANOSLEEP.SYNCS 0x989680 ;  /* 0x009896800000895d */ /* 0x004fea0003900000 */
[----:B------:R-:W2:Y:S02]  /*9a50*/  @!P0 SYNCS.PHASECHK.TRANS64 P0, [R0+URZ], R3 ;  /* 0x00000003000085a7 */ /* 0x000ea400080010ff */
[----:B--2---:R-:W-:Y:S05]  /*9a60*/  @!P0 BRA `(.L_x_172) ;  /* 0xfffffffc00f08947 */ /* 0x004fea000383ffff */
[----:B------:R-:W-:Y:S05]  /*9a70*/  BRA `(.L_x_173) ;  /* 0xffffff9000c47947 */ /* 0x000fea000383ffff */
.L_x_50:
[----:B------:R-:W-:-:S07]  /*9a80*/  MOV R0, UR5 ;  /* 0x0000000500007c02 */ /* 0x000fce0008000f00 */
.L_x_174:
[----:B-1----:R1:W2:Y:S02]  /*9a90*/  SYNCS.PHASECHK.TRANS64.TRYWAIT P0, [R0+URZ], R3 ;  /* 0x00000003000075a7 */ /* 0x0022a400080011ff */
[----:B--2---:R-:W-:Y:S05]  /*9aa0*/  @!P0 NANOSLEEP.SYNCS 0x989680 ;  /* 0x009896800000895d */ /* 0x004fea0003900000 */
[----:B------:R-:W2:Y:S02]  /*9ab0*/  @!P0 SYNCS.PHASECHK.TRANS64 P0, [R0+URZ], R3 ;  /* 0x00000003000085a7 */ /* 0x000ea400080010ff */
[----:B--2---:R-:W-:Y:S05]  /*9ac0*/  @!P0 BRA `(.L_x_174) ;  /* 0xfffffffc00f08947 */ /* 0x004fea000383ffff */
[----:B------:R-:W-:Y:S05]  /*9ad0*/  BRA `(.L_x_175) ;  /* 0xffffff9000d07947 */ /* 0x000fea000383ffff */
.L_x_51:
[----:B------:R-:W-:-:S07]  /*9ae0*/  MOV R0, UR5 ;  /* 0x0000000500007c02 */ /* 0x000fce0008000f00 */
.L_x_176:
[----:B-1----:R1:W2:Y:S02]  /*9af0*/  SYNCS.PHASECHK.TRANS64.TRYWAIT P0, [R0+URZ], R3 ;  /* 0x00000003000075a7 */ /* 0x0022a400080011ff */
[----:B--2---:R-:W-:Y:S05]  /*9b00*/  @!P0 NANOSLEEP.SYNCS 0x989680 ;  /* 0x009896800000895d */ /* 0x004fea0003900000 */
[----:B------:R-:W2:Y:S02]  /*9b10*/  @!P0 SYNCS.PHASECHK.TRANS64 P0, [R0+URZ], R3 ;  /* 0x00000003000085a7 */ /* 0x000ea400080010ff */
[----:B--2---:R-:W-:Y:S05]  /*9b20*/  @!P0 BRA `(.L_x_176) ;  /* 0xfffffffc00f08947 */ /* 0x004fea000383ffff */
[----:B------:R-:W-:Y:S05]  /*9b30*/  BRA `(.L_x_177) ;  /* 0xffffff9000dc7947 */ /* 0x000fea000383ffff */
.L_x_52:
[----:B------:R-:W-:-:S07]  /*9b40*/  MOV R0, UR5 ;  /* 0x0000000500007c02 */ /* 0x000fce0008000f00 */
.L_x_178:
[----:B-1----:R1:W2:Y:S02]  /*9b50*/  SYNCS.PHASECHK.TRANS64.TRYWAIT P0, [R0+URZ], R3 ;  /* 0x00000003000075a7 */ /* 0x0022a400080011ff */
[----:B--2---:R-:W-:Y:S05]  /*9b60*/  @!P0 NANOSLEEP.SYNCS 0x989680 ;  /* 0x009896800000895d */ /* 0x004fea0003900000 */
[----:B------:R-:W2:Y:S02]  /*9b70*/  @!P0 SYNCS.PHASECHK.TRANS64 P0, [R0+URZ], R3 ;  /* 0x00000003000085a7 */ /* 0x000ea400080010ff */
[----:B--2---:R-:W-:Y:S05]  /*9b80*/  @!P0 BRA `(.L_x_178) ;  /* 0xfffffffc00f08947 */ /* 0x004fea000383ffff */
[----:B------:R-:W-:Y:S05]  /*9b90*/  BRA `(.L_x_179) ;  /* 0xffffff9000e87947 */ /* 0x000fea000383ffff */
.L_x_53:
[----:B------:R-:W-:-:S07]  /*9ba0*/  MOV R0, UR5 ;  /* 0x0000000500007c02 */ /* 0x000fce0008000f00 */
.L_x_180:
[----:B-1----:R1:W2:Y:S02]  /*9bb0*/  SYNCS.PHASECHK.TRANS64.TRYWAIT P0, [R0+URZ], R3 ;  /* 0x00000003000075a7 */ /* 0x0022a400080011ff */
[----:B--2---:R-:W-:Y:S05]  /*9bc0*/  @!P0 NANOSLEEP.SYNCS 0x989680 ;  /* 0x009896800000895d */ /* 0x004fea0003900000 */
[----:B------:R-:W2:Y:S02]  /*9bd0*/  @!P0 SYNCS.PHASECHK.TRANS64 P0, [R0+URZ], R3 ;  /* 0x00000003000085a7 */ /* 0x000ea400080010ff */
[----:B--2---:R-:W-:Y:S05]  /*9be0*/  @!P0 BRA `(.L_x_180) ;  /* 0xfffffffc00f08947 */ /* 0x004fea000383ffff */
[----:B------:R-:W-:Y:S05]  /*9bf0*/  BRA `(.L_x_181) ;  /* 0xffffff9000f47947 */ /* 0x000fea000383ffff */
.L_x_54:
[----:B------:R-:W-:-:S07]  /*9c00*/  MOV R0, UR5 ;  /* 0x0000000500007c02 */ /* 0x000fce0008000f00 */
.L_x_182:
[----:B-1----:R1:W2:Y:S02]  /*9c10*/  SYNCS.PHASECHK.TRANS64.TRYWAIT P0, [R0+URZ], R3 ;  /* 0x00000003000075a7 */ /* 0x0022a400080011ff */
[----:B--2---:R-:W-:Y:S05]  /*9c20*/  @!P0 NANOSLEEP.SYNCS 0x989680 ;  /* 0x009896800000895d */ /* 0x004fea0003900000 */
[----:B------:R-:W2:Y:S02]  /*9c30*/  @!P0 SYNCS.PHASECHK.TRANS64 P0, [R0+URZ], R3 ;  /* 0x00000003000085a7 */ /* 0x000ea400080010ff */
[----:B--2---:R-:W-:Y:S05]  /*9c40*/  @!P0 BRA `(.L_x_182) ;  /* 0xfffffffc00f08947 */ /* 0x004fea000383ffff */
[----:B------:R-:W-:Y:S05]  /*9c50*/  BRA `(.L_x_183) ;  /* 0xffffff9400007947 */ /* 0x000fea000383ffff */
.L_x_57:
[----:B--2---:R2:W3:Y:S02]  /*9c60*/  SYNCS.PHASECHK.TRANS64.TRYWAIT P0, [R2+URZ+0x170], R4 ;  /* 0x00017004020075a7 */ /* 0x0044e400080011ff */
[----:B---3--:R-:W-:Y:S05]  /*9c70*/  @!P0 NANOSLEEP.SYNCS 0x989680 ;  /* 0x009896800000895d */ /* 0x008fea0003900000 */
[----:B------:R-:W3:Y:S02]  /*9c80*/  @!P0 SYNCS.PHASECHK.TRANS64 P0, [R2+URZ+0x170], R4 ;  /* 0x00017004020085a7 */ /* 0x000ee400080010ff */
[----:B---3--:R-:W-:Y:S05]  /*9c90*/  @!P0 BRA `(.L_x_57) ;  /* 0xfffffffc00f08947 */ /* 0x008fea000383ffff */
[----:B------:R-:W-:Y:S05]  /*9ca0*/  BRA `(.L_x_184) ;  /* 0xffffff94005c7947 */ /* 0x000fea000383ffff */
.L_x_58:
[----:B------:R-:W-:-:S07]  /*9cb0*/  MOV R2, UR4 ;  /* 0x0000000400027c02 */ /* 0x000fce0008000f00 */
.L_x_185:
[----:B--2---:R2:W3:Y:S02]  /*9cc0*/  SYNCS.PHASECHK.TRANS64.TRYWAIT P0, [R2+URZ+0x120], R5 ;  /* 0x00012005020075a7 */ /* 0x0044e400080011ff */
[----:B---3--:R-:W-:Y:S05]  /*9cd0*/  @!P0 NANOSLEEP.SYNCS 0x989680 ;  /* 0x009896800000895d */ /* 0x008fea0003900000 */
[----:B------:R-:W3:Y:S02]  /*9ce0*/  @!P0 SYNCS.PHASECHK.TRANS64 P0, [R2+URZ+0x120], R5 ;  /* 0x00012005020085a7 */ /* 0x000ee400080010ff */
[----:B---3--:R-:W-:Y:S05]  /*9cf0*/  @!P0 BRA `(.L_x_185) ;  /* 0xfffffffc00f08947 */ /* 0x008fea000383ffff */
[----:B------:R-:W-:Y:S05]  /*9d00*/  BRA `(.L_x_186) ;  /* 0xffffff94006c7947 */ /* 0x000fea000383ffff */
.L_x_59:
[----:B--2---:R2:W3:Y:S02]  /*9d10*/  SYNCS.PHASECHK.TRANS64.TRYWAIT P1, [R2+URZ+0x110], R4 ;  /* 0x00011004020075a7 */ /* 0x0044e400080211ff */
[----:B---3--:R-:W-:Y:S05]  /*9d20*/  @!P1 NANOSLEEP.SYNCS 0x989680 ;  /* 0x009896800000995d */ /* 0x008fea0003900000 */
[----:B------:R-:W3:Y:S02]  /*9d30*/  @!P1 SYNCS.PHASECHK.TRANS64 P1, [R2+URZ+0x110], R4 ;  /* 0x00011004020095a7 */ /* 0x000ee400080210ff */
[----:B---3--:R-:W-:Y:S05]  /*9d40*/  @!P1 BRA `(.L_x_59) ;  /* 0xfffffffc00f09947 */ /* 0x008fea000383ffff */
[----:B------:R-:W-:Y:S05]  /*9d50*/  BRA `(.L_x_187) ;  /* 0xffffff94009c7947 */ /* 0x000fea000383ffff */
.L_x_62:
[----:B------:R-:W-:-:S07]  /*9d60*/  MOV R0, UR4 ;  /* 0x0000000400007c02 */ /* 0x000fce0008000f00 */
.L_x_188:
[----:B--2---:R2:W3:Y:S02]  /*9d70*/  SYNCS.PHASECHK.TRANS64.TRYWAIT P0, [R0+URZ+0x120], R2 ;  /* 0x00012002000075a7 */ /* 0x0044e400080011ff */
[----:B---3--:R-:W-:Y:S05]  /*9d80*/  @!P0 NANOSLEEP.SYNCS 0x989680 ;  /* 0x009896800000895d */ /* 0x008fea0003900000 */
[----:B------:R-:W3:Y:S02]  /*9d90*/  @!P0 SYNCS.PHASECHK.TRANS64 P0, [R0+URZ+0x120], R2 ;  /* 0x00012002000085a7 */ /* 0x000ee400080010ff */
[----:B---3--:R-:W-:Y:S05]  /*9da0*/  @!P0 BRA `(.L_x_188) ;  /* 0xfffffffc00f08947 */ /* 0x008fea000383ffff */
[----:B------:R-:W-:Y:S05]  /*9db0*/  BRA `(.L_x_61) ;  /* 0xffffff9400f07947 */ /* 0x000fea000383ffff */
.L_x_71:
[----:B--2---:R-:W-:-:S04]  /*9dc0*/  MOV R5, UR5 ;  /* 0x0000000500057c02 */ /* 0x004fc80008000f00 */
[----:B------:R2:W3:Y:S03]  /*9dd0*/  SYNCS.PHASECHK.TRANS64.TRYWAIT P0, [R5+URZ+0x8], R6 ;  /* 0x00000806050075a7 */ /* 0x0004e600080011ff */
[----:B---3--:R-:W-:Y:S05]  /*9de0*/  @!P0 NANOSLEEP.SYNCS 0x989680 ;  /* 0x009896800000895d */ /* 0x008fea0003900000 */
[----:B------:R-:W3:Y:S02]  /*9df0*/  @!P0 SYNCS.PHASECHK.TRANS64 P0, [R5+URZ+0x8], R6 ;  /* 0x00000806050085a7 */ /* 0x000ee400080010ff */
[----:B---3--:R-:W-:Y:S05]  /*9e00*/  @!P0 BRA `(.L_x_71) ;  /* 0xfffffffc00ec8947 */ /* 0x008fea000383ffff */
[----:B------:R-:W-:Y:S05]  /*9e10*/  BRA `(.L_x_70) ;  /* 0xffffff9800a47947 */ /* 0x000fea000383ffff */
.L_x_73:
[----:B------:R-:W-:Y:S01]  /*9e20*/  BSSY B0, `(.L_x_189) ;  /* 0x0000006000007945 */ /* 0x000fe20003800000 */
[----:B------:R-:W-:-:S07]  /*9e30*/  MOV R15, 0xffffffff ;  /* 0xffffffff000f7802 */ /* 0x000fce0000000f00 */
[----:B-12--5:R-:W-:Y:S05]  /*9e40*/  WARPSYNC.COLLECTIVE R15, `(.L_x_190) ;  /* 0x000000000f0c7348 */ /* 0x026fea0003c00000 */
[----:B------:R-:W-:Y:S02]  /*9e50*/  ELECT P6, UR79, PT ;  /* 0x00000000004f782f */ /* 0x000fe400038c0000 */
[----:B------:R-:W-:Y:S01]  /*9e60*/  MOV R14, UR79 ;  /* 0x0000004f000e7c02 */ /* 0x000fe20008000f00 */
[----:B-12--5:R-:W-:Y:S10]  /*9e70*/  ENDCOLLECTIVE ;  /* 0x000000000000791b */ /* 0x026ff40003800000 */
.L_x_190:
[----:B------:R-:W-:Y:S05]  /*9e80*/  BSYNC B0 ;  /* 0x0000000000007941 */ /* 0x000fea0003800000 */
.L_x_189:
[----:B------:R-:W-:Y:S01]  /*9e90*/  PLOP3.LUT P0, PT, P6, PT, PT, 0x80, 0x8 ;  /* 0x000000000008781c */ /* 0x000fe2000370f070 */
[----:B------:R-:W-:-:S12]  /*9ea0*/  BRA `(.L_x_191) ;  /* 0xffffff9800d07947 */ /* 0x000fd8000383ffff */
.L_x_75:
[----:B--2---:R-:W-:-:S04]  /*9eb0*/  MOV R0, UR5 ;  /* 0x0000000500007c02 */ /* 0x004fc80008000f00 */
[----:B------:R2:W3:Y:S03]  /*9ec0*/  SYNCS.PHASECHK.TRANS64.TRYWAIT P0, [R0+URZ+0x8], R4 ;  /* 0x00000804000075a7 */ /* 0x0004e600080011ff */
[----:B---3--:R-:W-:Y:S05]  /*9ed0*/  @!P0 NANOSLEEP.SYNCS 0x989680 ;  /* 0x009896800000895d */ /* 0x008fea0003900000 */
[----:B------:R-:W3:Y:S02]  /*9ee0*/  @!P0 SYNCS.PHASECHK.TRANS64 P0, [R0+URZ+0x8], R4 ;  /* 0x00000804000085a7 */ /* 0x000ee400080010ff */
[----:B---3--:R-:W-:Y:S05]  /*9ef0*/  @!P0 BRA `(.L_x_75) ;  /* 0xfffffffc00ec8947 */ /* 0x008fea000383ffff */
[----:B------:R-:W-:Y:S05]  /*9f00*/  BRA `(.L_x_74) ;  /* 0xffffff9800d47947 */ /* 0x000fea000383ffff */
.L_x_76:
[----:B-1----:R1:W2:Y:S02]  /*9f10*/  SYNCS.PHASECHK.TRANS64.TRYWAIT P0, [R0+URZ+0x110], R4 ;  /* 0x00011004000075a7 */ /* 0x0022a400080011ff */
[----:B--2---:R-:W-:Y:S05]  /*9f20*/  @!P0 NANOSLEEP.SYNCS 0x989680 ;  /* 0x009896800000895d */ /* 0x004fea0003900000 */
[----:B------:R-:W2:Y:S02]  /*9f30*/  @!P0 SYNCS.PHASECHK.TRANS64 P0, [R0+URZ+0x110], R4 ;  /* 0x00011004000085a7 */ /* 0x000ea400080010ff */
[----:B--2---:R-:W-:Y:S05]  /*9f40*/  @!P0 BRA `(.L_x_76) ;  /* 0xfffffffc00f08947 */ /* 0x004fea000383ffff */
[----:B------:R-:W-:Y:S05]  /*9f50*/  BRA `(.L_x_192) ;  /* 0xffffff9c00c07947 */ /* 0x000fea000383ffff */
.L_x_78:
[----:B------:R-:W-:-:S07]  /*9f60*/  MOV R0, UR31 ;  /* 0x0000001f00007c02 */ /* 0x000fce0008000f00 */
.L_x_193:
[----:B-1----:R1:W2:Y:S02]  /*9f70*/  SYNCS.PHASECHK.TRANS64.TRYWAIT P0, [R0+URZ+0x150], R4 ;  /* 0x00015004000075a7 */ /* 0x0022a400080011ff */
[----:B--2---:R-:W-:Y:S05]  /*9f80*/  @!P0 NANOSLEEP.SYNCS 0x989680 ;  /* 0x009896800000895d */ /* 0x004fea0003900000 */
[----:B------:R-:W2:Y:S02]  /*9f90*/  @!P0 SYNCS.PHASECHK.TRANS64 P0, [R0+URZ+0x150], R4 ;  /* 0x00015004000085a7 */ /* 0x000ea400080010ff */
[----:B--2---:R-:W-:Y:S05]  /*9fa0*/  @!P0 BRA `(.L_x_193) ;  /* 0xfffffffc00f08947 */ /* 0x004fea000383ffff */
[----:B------:R-:W-:Y:S05]  /*9fb0*/  BRA `(.L_x_194) ;  /* 0xffffffa0000c7947 */ /* 0x000fea000383ffff */
.L_x_81:
[----:B------:R-:W-:Y:S07]  /*9fc0*/  MOV R0, UR5 ;  /* 0x0000000500007c02 */ /* 0x000fee0008000f00 */
.L_x_195:
[----:B-1----:R1:W2:Y:S02]  /*9fd0*/  SYNCS.PHASECHK.TRANS64.TRYWAIT P0, [R0+URZ], R4 ;  /* 0x00000004000075a7 */ /* 0x0022a400080011ff */
[----:B--2---:R-:W-:Y:S05]  /*9fe0*/  @!P0 NANOSLEEP.SYNCS 0x989680 ;  /* 0x009896800000895d */ /* 0x004fea0003900000 */
[----:B------:R-:W2:Y:S02]  /*9ff0*/  @!P0 SYNCS.PHASECHK.TRANS64 P0, [R0+URZ], R4 ;  /* 0x00000004000085a7 */ /* 0x000ea400080010ff */
[----:B--2---:R-:W-:Y:S05]  /*a000*/  @!P0 BRA `(.L_x_195) ;  /* 0xfffffffc00f08947 */ /* 0x004fea000383ffff */
[----:B------:R-:W-:Y:S05]  /*a010*/  BRA `(.L_x_80) ;  /* 0xffffffa000207947 */ /* 0x000fea000383ffff */
.L_x_85:
[----:B-1----:R-:W-:-:S07]  /*a020*/  MOV R0, UR4 ;  /* 0x0000000400007c02 */ /* 0x002fce0008000f00 */
.L_x_196:
[----:B-1----:R1:W2:Y:S02]  /*a030*/  SYNCS.PHASECHK.TRANS64.TRYWAIT P0, [R0+URZ], R2 ;  /* 0x00000002000075a7 */ /* 0x0022a400080011ff */
[----:B--2---:R-:W-:Y:S05]  /*a040*/  @!P0 NANOSLEEP.SYNCS 0x989680 ;  /* 0x009896800000895d */ /* 0x004fea0003900000 */
[----:B------:R-:W2:Y:S02]  /*a050*/  @!P0 SYNCS.PHASECHK.TRANS64 P0, [R0+URZ], R2 ;  /* 0x00000002000085a7 */ /* 0x000ea400080010ff */
[----:B--2---:R-:W-:Y:S05]  /*a060*/  @!P0 BRA `(.L_x_196) ;  /* 0xfffffffc00f08947 */ /* 0x004fea000383ffff */
[----:B------:R-:W-:Y:S05]  /*a070*/  BRA `(.L_x_197) ;  /* 0xffffffa400147947 */ /* 0x000fea000383ffff */
.L_x_86:
[----:B------:R-:W-:-:S07]  /*a080*/  MOV R0, UR5 ;  /* 0x0000000500007c02 */ /* 0x000fce0008000f00 */
.L_x_198:
[----:B-1----:R1:W2:Y:S02]  /*a090*/  SYNCS.PHASECHK.TRANS64.TRYWAIT P0, [R0+URZ], R3 ;  /* 0x00000003000075a7 */ /* 0x0022a400080011ff */
[----:B--2---:R-:W-:Y:S05]  /*a0a0*/  @!P0 NANOSLEEP.SYNCS 0x989680 ;  /* 0x009896800000895d */ /* 0x004fea0003900000 */
[----:B------:R-:W2:Y:S02]  /*a0b0*/  @!P0 SYNCS.PHASECHK.TRANS64 P0, [R0+URZ], R3 ;  /* 0x00000003000085a7 */ /* 0x000ea400080010ff */
[----:B--2---:R-:W-:Y:S05]  /*a0c0*/  @!P0 BRA `(.L_x_198) ;  /* 0xfffffffc00f08947 */ /* 0x004fea000383ffff */
[----:B------:R-:W-:Y:S05]  /*a0d0*/  BRA `(.L_x_199) ;  /* 0xffffffa400207947 */ /* 0x000fea000383ffff */
.L_x_87:
[----:B------:R-:W-:-:S07]  /*a0e0*/  MOV R0, UR5 ;  /* 0x0000000500007c02 */ /* 0x000fce0008000f00 */
.L_x_200:
[----:B-1----:R1:W2:Y:S02]  /*a0f0*/  SYNCS.PHASECHK.TRANS64.TRYWAIT P0, [R0+URZ], R3 ;  /* 0x00000003000075a7 */ /* 0x0022a400080011ff */
[----:B--2---:R-:W-:Y:S05]  /*a100*/  @!P0 NANOSLEEP.SYNCS 0x989680 ;  /* 0x009896800000895d */ /* 0x004fea0003900000 */
[----:B------:R-:W2:Y:S02]  /*a110*/  @!P0 SYNCS.PHASECHK.TRANS64 P0, [R0+URZ], R3 ;  /* 0x00000003000085a7 */ /* 0x000ea400080010ff */
[----:B--2---:R-:W-:Y:S05]  /*a120*/  @!P0 BRA `(.L_x_200) ;  /* 0xfffffffc00f08947 */ /* 0x004fea000383ffff */
[----:B------:R-:W-:Y:S05]  /*a130*/  BRA `(.L_x_201) ;  /* 0xffffffa4002c7947 */ /* 0x000fea000383ffff */
.L_x_90:
[----:B------:R-:W-:-:S07]  /*a140*/  MOV R0, UR26 ;  /* 0x0000001a00007c02 */ /* 0x000fce0008000f00 */
.L_x_202:
[----:B-1----:R1:W2:Y:S02]  /*a150*/  SYNCS.PHASECHK.TRANS64.TRYWAIT P1, [R0+URZ+0x190], R2 ;  /* 0x00019002000075a7 */ /* 0x0022a400080211ff */
[----:B--2---:R-:W-:Y:S05]  /*a160*/  @!P1 NANOSLEEP.SYNCS 0x989680 ;  /* 0x009896800000995d */ /* 0x004fea0003900000 */
[----:B------:R-:W2:Y:S02]  /*a170*/  @!P1 SYNCS.PHASECHK.TRANS64 P1, [R0+URZ+0x190], R2 ;  /* 0x00019002000095a7 */ /* 0x000ea400080210ff */
[----:B--2---:R-:W-:Y:S05]  /*a180*/  @!P1 BRA `(.L_x_202) ;  /* 0xfffffffc00f09947 */ /* 0x004fea000383ffff */
[----:B------:R-:W-:Y:S05]  /*a190*/  BRA `(.L_x_203) ;  /* 0xffffffa400787947 */ /* 0x000fea000383ffff */
.L_x_95:
[----:B---3--:R3:W4:Y:S02]  /*a1a0*/  SYNCS.PHASECHK.TRANS64.TRYWAIT P0, [R12+URZ+0x110], R0 ;  /* 0x000110000c0075a7 */ /* 0x00872400080011ff */
[----:B----4-:R-:W-:Y:S05]  /*a1b0*/  @!P0 NANOSLEEP.SYNCS 0x989680 ;  /* 0x009896800000895d */ /* 0x010fea0003900000 */
[----:B------:R-:W4:Y:S02]  /*a1c0*/  @!P0 SYNCS.PHASECHK.TRANS64 P0, [R12+URZ+0x110], R0 ;  /* 0x000110000c0085a7 */ /* 0x000f2400080010ff */
[----:B----4-:R-:W-:Y:S05]  /*a1d0*/  @!P0 BRA `(.L_x_95) ;  /* 0xfffffffc00f08947 */ /* 0x010fea000383ffff */
[----:B------:R-:W-:Y:S05]  /*a1e0*/  BRA `(.L_x_204) ;  /* 0xffffffa800a07947 */ /* 0x000fea000383ffff */
.L_x_98:
[----:B-1----:R-:W-:Y:S07]  /*a1f0*/  MOV R0, UR21 ;  /* 0x0000001500007c02 */ /* 0x002fee0008000f00 */
.L_x_205:
[----:B-1----:R1:W3:Y:S02]  /*a200*/  SYNCS.PHASECHK.TRANS64.TRYWAIT P2, [R0+URZ+0x108], R6 ;  /* 0x00010806000075a7 */ /* 0x0022e400080411ff */
[----:B---3--:R-:W-:Y:S05]  /*a210*/  @!P2 NANOSLEEP.SYNCS 0x989680 ;  /* 0x009896800000a95d */ /* 0x008fea0003900000 */
[----:B------:R-:W3:Y:S02]  /*a220*/  @!P2 SYNCS.PHASECHK.TRANS64 P2, [R0+URZ+0x108], R6 ;  /* 0x000108060000a5a7 */ /* 0x000ee400080410ff */
[----:B---3--:R-:W-:Y:S05]  /*a230*/  @!P2 BRA `(.L_x_205) ;  /* 0xfffffffc00f0a947 */ /* 0x008fea000383ffff */
[----:B------:R-:W-:Y:S05]  /*a240*/  BRA `(.L_x_97) ;  /* 0xffffffb000087947 */ /* 0x000fea000383ffff */
.L_x_101:
[----:B------:R-:W-:Y:S07]  /*a250*/  MOV R0, UR21 ;  /* 0x0000001500007c02 */ /* 0x000fee0008000f00 */
.L_x_206:
[----:B-1----:R1:W3:Y:S02]  /*a260*/  SYNCS.PHASECHK.TRANS64.TRYWAIT P0, [R0+URZ+0xe0], R9 ;  /* 0x0000e009000075a7 */ /* 0x0022e400080011ff */
[----:B---3--:R-:W-:Y:S05]  /*a270*/  @!P0 NANOSLEEP.SYNCS 0x989680 ;  /* 0x009896800000895d */ /* 0x008fea0003900000 */
[----:B------:R-:W3:Y:S02]  /*a280*/  @!P0 SYNCS.PHASECHK.TRANS64 P0, [R0+URZ+0xe0], R9 ;  /* 0x0000e009000085a7 */ /* 0x000ee400080010ff */
[----:B---3--:R-:W-:Y:S05]  /*a290*/  @!P0 BRA `(.L_x_206) ;  /* 0xfffffffc00f08947 */ /* 0x008fea000383ffff */
[----:B------:R-:W-:Y:S05]  /*a2a0*/  BRA `(.L_x_207) ;  /* 0xffffffb000647947 */ /* 0x000fea000383ffff */
.L_x_102:
[----:B------:R-:W-:Y:S07]  /*a2b0*/  MOV R0, UR21 ;  /* 0x0000001500007c02 */ /* 0x000fee0008000f00 */
.L_x_208:
[----:B-1----:R1:W3:Y:S02]  /*a2c0*/  SYNCS.PHASECHK.TRANS64.TRYWAIT P0, [R0+URZ+0xe8], R9 ;  /* 0x0000e809000075a7 */ /* 0x0022e400080011ff */
[----:B---3--:R-:W-:Y:S05]  /*a2d0*/  @!P0 NANOSLEEP.SYNCS 0x989680 ;  /* 0x009896800000895d */ /* 0x008fea0003900000 */
[----:B------:R-:W3:Y:S02]  /*a2e0*/  @!P0 SYNCS.PHASECHK.TRANS64 P0, [R0+URZ+0xe8], R9 ;  /* 0x0000e809000085a7 */ /* 0x000ee400080010ff */
[----:B---3--:R-:W-:Y:S05]  /*a2f0*/  @!P0 BRA `(.L_x_208) ;  /* 0xfffffffc00f08947 */ /* 0x008fea000383ffff */
[----:B------:R-:W-:Y:S05]  /*a300*/  BRA `(.L_x_209) ;  /* 0xffffffb000c07947 */ /* 0x000fea000383ffff */
.L_x_103:
[----:B------:R-:W-:Y:S07]  /*a310*/  MOV R0, UR21 ;  /* 0x0000001500007c02 */ /* 0x000fee0008000f00 */
.L_x_210:
[----:B-1----:R1:W3:Y:S02]  /*a320*/  SYNCS.PHASECHK.TRANS64.TRYWAIT P0, [R0+URZ+0xf0], R9 ;  /* 0x0000f009000075a7 */ /* 0x0022e400080011ff */
[----:B---3--:R-:W-:Y:S05]  /*a330*/  @!P0 NANOSLEEP.SYNCS 0x989680 ;  /* 0x009896800000895d */ /* 0x008fea0003900000 */
[----:B------:R-:W3:Y:S02]  /*a340*/  @!P0 SYNCS.PHASECHK.TRANS64 P0, [R0+URZ+0xf0], R9 ;  /* 0x0000f009000085a7 */ /* 0x000ee400080010ff */
[----:B---3--:R-:W-:Y:S05]  /*a350*/  @!P0 BRA `(.L_x_210) ;  /* 0xfffffffc00f08947 */ /* 0x008fea000383ffff */
[----:B------:R-:W-:Y:S05]  /*a360*/  BRA `(.L_x_211) ;  /* 0xffffffb4001c7947 */ /* 0x000fea000383ffff */
.L_x_104:
[----:B------:R-:W-:Y:S07]  /*a370*/  MOV R0, UR21 ;  /* 0x0000001500007c02 */ /* 0x000fee0008000f00 */
.L_x_212:
[----:B-1----:R1:W3:Y:S02]  /*a380*/  SYNCS.PHASECHK.TRANS64.TRYWAIT P0, [R0+URZ+0xf8], R9 ;  /* 0x0000f809000075a7 */ /* 0x0022e400080011ff */
[----:B---3--:R-:W-:Y:S05]  /*a390*/  @!P0 NANOSLEEP.SYNCS 0x989680 ;  /* 0x009896800000895d */ /* 0x008fea0003900000 */
[----:B------:R-:W3:Y:S02]  /*a3a0*/  @!P0 SYNCS.PHASECHK.TRANS64 P0, [R0+URZ+0xf8], R9 ;  /* 0x0000f809000085a7 */ /* 0x000ee400080010ff */
[----:B---3--:R-:W-:Y:S05]  /*a3b0*/  @!P0 BRA `(.L_x_212) ;  /* 0xfffffffc00f08947 */ /* 0x008fea000383ffff */
[----:B------:R-:W-:Y:S05]  /*a3c0*/  BRA `(.L_x_213) ;  /* 0xffffffb400787947 */ /* 0x000fea000383ffff */
.L_x_106:
[----:B------:R-:W-:-:S07]  /*a3d0*/  MOV R0, UR21 ;  /* 0x0000001500007c02 */ /* 0x000fce0008000f00 */
.L_x_214:
[----:B-1----:R1:W4:Y:S02]  /*a3e0*/  SYNCS.PHASECHK.TRANS64.TRYWAIT P0, [R0+URZ+0xe0], R2 ;  /* 0x0000e002000075a7 */ /* 0x00232400080011ff */
[----:B----4-:R-:W-:Y:S05]  /*a3f0*/  @!P0 NANOSLEEP.SYNCS 0x989680 ;  /* 0x009896800000895d */ /* 0x010fea0003900000 */
[----:B------:R-:W4:Y:S02]  /*a400*/  @!P0 SYNCS.PHASECHK.TRANS64 P0, [R0+URZ+0xe0], R2 ;  /* 0x0000e002000085a7 */ /* 0x000f2400080010ff */
[----:B----4-:R-:W-:Y:S05]  /*a410*/  @!P0 BRA `(.L_x_214) ;  /* 0xfffffffc00f08947 */ /* 0x010fea000383ffff */
[----:B------:R-:W-:Y:S05]  /*a420*/  BRA `(.L_x_215) ;  /* 0xffffffb800047947 */ /* 0x000fea000383ffff */
.L_x_107:
[----:B-1----:R-:W-:-:S07]  /*a430*/  MOV R0, UR21 ;  /* 0x0000001500007c02 */ /* 0x002fce0008000f00 */
.L_x_216:
[----:B-1----:R1:W4:Y:S02]  /*a440*/  SYNCS.PHASECHK.TRANS64.TRYWAIT P0, [R0+URZ+0xe8], R2 ;  /* 0x0000e802000075a7 */ /* 0x00232400080011ff */
[----:B----4-:R-:W-:Y:S05]  /*a450*/  @!P0 NANOSLEEP.SYNCS 0x989680 ;  /* 0x009896800000895d */ /* 0x010fea0003900000 */
[----:B------:R-:W4:Y:S02]  /*a460*/  @!P0 SYNCS.PHASECHK.TRANS64 P0, [R0+URZ+0xe8], R2 ;  /* 0x0000e802000085a7 */ /* 0x000f2400080010ff */
[----:B----4-:R-:W-:Y:S05]  /*a470*/  @!P0 BRA `(.L_x_216) ;  /* 0xfffffffc00f08947 */ /* 0x010fea000383ffff */
[----:B------:R-:W-:Y:S05]  /*a480*/  BRA `(.L_x_217) ;  /* 0xffffffb400f47947 */ /* 0x000fea000383ffff */
.L_x_108:
[----:B-1----:R-:W-:-:S07]  /*a490*/  MOV R0, UR21 ;  /* 0x0000001500007c02 */ /* 0x002fce0008000f00 */
.L_x_218:
[----:B-1----:R1:W4:Y:S02]  /*a4a0*/  SYNCS.PHASECHK.TRANS64.TRYWAIT P0, [R0+URZ+0xf0], R2 ;  /* 0x0000f002000075a7 */ /* 0x00232400080011ff */
[----:B----4-:R-:W-:Y:S05]  /*a4b0*/  @!P0 NANOSLEEP.SYNCS 0x989680 ;  /* 0x009896800000895d */ /* 0x010fea0003900000 */
[----:B------:R-:W4:Y:S02]  /*a4c0*/  @!P0 SYNCS.PHASECHK.TRANS64 P0, [R0+URZ+0xf0], R2 ;  /* 0x0000f002000085a7 */ /* 0x000f2400080010ff */
[----:B----4-:R-:W-:Y:S05]  /*a4d0*/  @!P0 BRA `(.L_x_218) ;  /* 0xfffffffc00f08947 */ /* 0x010fea000383ffff */
[----:B------:R-:W-:Y:S05]  /*a4e0*/  BRA `(.L_x_219) ;  /* 0xffffffb400e47947 */ /* 0x000fea000383ffff */
.L_x_110:
[----:B--2---:R2:W4:Y:S02]  /*a4f0*/  SYNCS.PHASECHK.TRANS64.TRYWAIT P0, [R3+URZ+0x110], R0 ;  /* 0x00011000030075a7 */ /* 0x00452400080011ff */
[----:B----4-:R-:W-:Y:S05]  /*a500*/  @!P0 NANOSLEEP.SYNCS 0x989680 ;  /* 0x009896800000895d */ /* 0x010fea0003900000 */
[----:B------:R-:W4:Y:S02]  /*a510*/  @!P0 SYNCS.PHASECHK.TRANS64 P0, [R3+URZ+0x110], R0 ;  /* 0x00011000030085a7 */ /* 0x000f2400080010ff */
[----:B----4-:R-:W-:Y:S05]  /*a520*/  @!P0 BRA `(.L_x_110) ;  /* 0xfffffffc00f08947 */ /* 0x010fea000383ffff */
[----:B------:R-:W-:Y:S05]  /*a530*/  BRA `(.L_x_220) ;  /* 0xffffffb800b87947 */ /* 0x000fea000383ffff */
.L_x_121:
[----:B-1----:R-:W-:Y:S04]  /*a540*/  MOV R2, UR43 ;  /* 0x0000002b00027c02 */ /* 0x002fe80008000f00 */
[----:B------:R1:W2:Y:S03]  /*a550*/  SYNCS.PHASECHK.TRANS64.TRYWAIT P0, [R2+URZ+0xc0], R3 ;  /* 0x0000c003020075a7 */ /* 0x0002a600080011ff */
[----:B--2---:R-:W-:Y:S05]  /*a560*/  @!P0 NANOSLEEP.SYNCS 0x989680 ;  /* 0x009896800000895d */ /* 0x004fea0003900000 */
[----:B------:R-:W2:Y:S02]  /*a570*/  @!P0 SYNCS.PHASECHK.TRANS64 P0, [R2+URZ+0xc0], R3 ;  /* 0x0000c003020085a7 */ /* 0x000ea400080010ff */
[----:B--2---:R-:W-:Y:S05]  /*a580*/  @!P0 BRA `(.L_x_121) ;  /* 0xfffffffc00ec8947 */ /* 0x004fea000383ffff */
[----:B------:R-:W-:Y:S05]  /*a590*/  BRA `(.L_x_120) ;  /* 0xffffffc8000c7947 */ /* 0x000fea000383ffff */
.L_x_123:
[----:B-1----:R1:W3:Y:S02]  /*a5a0*/  SYNCS.PHASECHK.TRANS64.TRYWAIT P1, [R72+URZ+0x130], R0 ;  /* 0x00013000480075a7 */ /* 0x0022e400080211ff */
[----:B---3--:R-:W-:Y:S05]  /*a5b0*/  @!P1 NANOSLEEP.SYNCS 0x989680 ;  /* 0x009896800000995d */ /* 0x008fea0003900000 */
[----:B------:R-:W3:Y:S02]  /*a5c0*/  @!P1 SYNCS.PHASECHK.TRANS64 P1, [R72+URZ+0x130], R0 ;  /* 0x00013000480095a7 */ /* 0x000ee400080210ff */
[----:B---3--:R-:W-:Y:S05]  /*a5d0*/  @!P1 BRA `(.L_x_123) ;  /* 0xfffffffc00f09947 */ /* 0x008fea000383ffff */
[----:B------:R-:W-:Y:S05]  /*a5e0*/  BRA `(.L_x_122) ;  /* 0xffffffc800347947 */ /* 0x000fea000383ffff */
.L_x_132:
[----:B-1----:R1:W3:Y:S02]  /*a5f0*/  SYNCS.PHASECHK.TRANS64.TRYWAIT P0, [R2+URZ+0xc0], R0 ;  /* 0x0000c000020075a7 */ /* 0x0022e400080011ff */
[----:B---3--:R-:W-:Y:S05]  /*a600*/  @!P0 NANOSLEEP.SYNCS 0x989680 ;  /* 0x009896800000895d */ /* 0x008fea0003900000 */
[----:B------:R-:W3:Y:S02]  /*a610*/  @!P0 SYNCS.PHASECHK.TRANS64 P0, [R2+URZ+0xc0], R0 ;  /* 0x0000c000020085a7 */ /* 0x000ee400080010ff */
[----:B---3--:R-:W-:Y:S05]  /*a620*/  @!P0 BRA `(.L_x_132) ;  /* 0xfffffffc00f08947 */ /* 0x008fea000383ffff */
[----:B------:R-:W-:Y:S05]  /*a630*/  BRA `(.L_x_131) ;  /* 0xffffffd000647947 */ /* 0x000fea000383ffff */
.L_x_140:
[----:B-1----:R1:W3:Y:S02]  /*a640*/  SYNCS.PHASECHK.TRANS64.TRYWAIT P0, [R0+URZ+0xc0], R6 ;  /* 0x0000c006000075a7 */ /* 0x0022e400080011ff */
[----:B---3--:R-:W-:Y:S05]  /*a650*/  @!P0 NANOSLEEP.SYNCS 0x989680 ;  /* 0x009896800000895d */ /* 0x008fea0003900000 */
[----:B------:R-:W3:Y:S02]  /*a660*/  @!P0 SYNCS.PHASECHK.TRANS64 P0, [R0+URZ+0xc0], R6 ;  /* 0x0000c006000085a7 */ /* 0x000ee400080010ff */
[----:B---3--:R-:W-:Y:S05]  /*a670*/  @!P0 BRA `(.L_x_140) ;  /* 0xfffffffc00f08947 */ /* 0x008fea000383ffff */
[----:B------:R-:W-:Y:S05]  /*a680*/  BRA `(.L_x_139) ;  /* 0xffffffd800bc7947 */ /* 0x000fea000383ffff */
.L_x_148:
[----:B-1----:R1:W3:Y:S02]  /*a690*/  SYNCS.PHASECHK.TRANS64.TRYWAIT P0, [R0+URZ+0xc0], R5 ;  /* 0x0000c005000075a7 */ /* 0x0022e400080011ff */
[----:B---3--:R-:W-:Y:S05]  /*a6a0*/  @!P0 NANOSLEEP.SYNCS 0x989680 ;  /* 0x009896800000895d */ /* 0x008fea0003900000 */
[----:B------:R-:W3:Y:S02]  /*a6b0*/  @!P0 SYNCS.PHASECHK.TRANS64 P0, [R0+URZ+0xc0], R5 ;  /* 0x0000c005000085a7 */ /* 0x000ee400080010ff */
[----:B---3--:R-:W-:Y:S05]  /*a6c0*/  @!P0 BRA `(.L_x_148) ;  /* 0xfffffffc00f08947 */ /* 0x008fea000383ffff */
[----:B------:R-:W-:Y:S05]  /*a6d0*/  BRA `(.L_x_147) ;  /* 0xffffffe400147947 */ /* 0x000fea000383ffff */
        .weak           $__internal_0_$__cuda_sm10x_tcgen05_guardrail_trap_col_being_dealloced_not_returned_by_alloc
        .type           $__internal_0_$__cuda_sm10x_tcgen05_guardrail_trap_col_being_dealloced_not_returned_by_alloc,@function
        .size           $__internal_0_$__cuda_sm10x_tcgen05_guardrail_trap_col_being_dealloced_not_returned_by_alloc,($__internal_1_$__cuda_sm10x_tcgen05_guardrail_trap_phase_invalid_during_alloc - $__internal_0_$__cuda_sm10x_tcgen05_guardrail_trap_col_being_dealloced_not_returned_by_alloc)
$__internal_0_$__cuda_sm10x_tcgen05_guardrail_trap_col_being_dealloced_not_returned_by_alloc:
[----:B------:R-:W-:Y:S05]  /*a6e0*/  BPT.TRAP 0x1 ;  /* 0x000000040000795c */ /* 0x000fea0000300000 */
[----:B------:R-:W-:-:S04]  /*a6f0*/  HFMA2 R3, -RZ, RZ, 0, 0 ;  /* 0x00000000ff037431 */ /* 0x000fc800000001ff */
[----:B------:R-:W-:Y:S05]  /*a700*/  RET.REL.NODEC R2 `(_ZN7cutlass13device_kernelINS_4gemm6kernel13GemmUniversalIN4cute5tupleIJiiiiEEENS1_10collective13CollectiveMmaINS1_35MainloopSm100TmaUmmaWarpSpecializedILi12ELi2ELi4ENS5_IJNS4_1CILi2EEENSA_ILi4EEENSA_ILi1EEEEEEEENS5_IJNSA_ILi128EEESG_NSA_ILi32EEEEEENS_10tfloat32_tENS5_IJlSD_lEEESJ_SK_NS4_8TiledMMAINS4_8MMA_AtomIJNS4_23SM100_MMA_TF32_2x1SM_SSISJ_SJ_fLi128ELi128ELNS4_4UMMA5MajorE0ELSP_0ELNSO_7ScaleInE0ELSQ_0EEEEEENS4_6LayoutINS5_IJSD_SD_SD_EEENS5_IJNSA_ILi0EEESV_SV_EEEEENS5_IJNS4_10UnderscoreESY_SY_EEEEENS4_28SM100_TMA_2SM_LOAD_MULTICASTENS4_14ComposedLayoutINS4_7SwizzleILi3ELi4ELi3EEENS4_18smem_ptr_flag_bitsILi32EEENST_INS5_IJNSA_ILi8EEESH_EEENS5_IJSH_SD_EEEEEEEvNS4_8identityENS4_18SM100_TMA_2SM_LOADES1B_vS1C_EENS_8epilogue10collective18CollectiveEpilogueINS1F_23Sm100TmaWarpSpecializedILi4ELi2ELi16ELb1ELb0EEEJNS5_IJNSA_ILi64EEESG_SH_EEENS5_IJNST_IS1K_SD_EENST_INS5_IJNSA_ILi16EEESB_EEENS5_IJSD_S1K_EEEEEEEESJ_SK_SJ_SK_NS1F_6fusion15FusionCallbacksIS1J_NS1S_17LinearCombinationISJ_fSJ_fLNS_15FloatRoundStyleE2EEES1L_S1R_JEEENS4_5SM1004TMEM4LOAD26SM100_TMEM_LOAD_32dp32b16xENS4_13SM90_TMA_LOADENS12_INS13_ILi2ELi4ELi3EEES16_NST_INS5_IJS17_S1N_EEENS5_IJS1N_SD_EEEEEEENS4_39AutoVectorizingCopyWithAssumedAlignmentILi128EEENS4_14SM90_TMA_STOREES27_S29_S29_EEEvvEEEEvNT_6ParamsE) ;  /* 0xffffff58023c7950 */ /* 0x000fea0003c3ffff */
        .weak           $__internal_1_$__cuda_sm10x_tcgen05_guardrail_trap_phase_invalid_during_alloc
        .type           $__internal_1_$__cuda_sm10x_tcgen05_guardrail_trap_phase_invalid_during_alloc,@function
        .size           $__internal_1_$__cuda_sm10x_tcgen05_guardrail_trap_phase_invalid_during_alloc,($__internal_2_$__cuda_sm10x_tcgen05_guardrail_trap_unallocated_columns_being_dealloced - $__internal_1_$__cuda_sm10x_tcgen05_guardrail_trap_phase_invalid_during_alloc)
$__internal_1_$__cuda_sm10x_tcgen05_guardrail_trap_phase_invalid_during_alloc:
[----:B------:R-:W-:Y:S05]  /*a710*/  BPT.TRAP 0x1 ;  /* 0x000000040000795c */ /* 0x000fea0000300000 */
[----:B------:R-:W-:-:S04]  /*a720*/  MOV R5, 0x0 ;  /* 0x0000000000057802 */ /* 0x000fc80000000f00 */
[----:B------:R-:W-:Y:S05]  /*a730*/  RET.REL.NODEC R4 `(_ZN7cutlass13device_kernelINS_4gemm6kernel13GemmUniversalIN4cute5tupleIJiiiiEEENS1_10collective13CollectiveMmaINS1_35MainloopSm100TmaUmmaWarpSpecializedILi12ELi2ELi4ENS5_IJNS4_1CILi2EEENSA_ILi4EEENSA_ILi1EEEEEEEENS5_IJNSA_ILi128EEESG_NSA_ILi32EEEEEENS_10tfloat32_tENS5_IJlSD_lEEESJ_SK_NS4_8TiledMMAINS4_8MMA_AtomIJNS4_23SM100_MMA_TF32_2x1SM_SSISJ_SJ_fLi128ELi128ELNS4_4UMMA5MajorE0ELSP_0ELNSO_7ScaleInE0ELSQ_0EEEEEENS4_6LayoutINS5_IJSD_SD_SD_EEENS5_IJNSA_ILi0EEESV_SV_EEEEENS5_IJNS4_10UnderscoreESY_SY_EEEEENS4_28SM100_TMA_2SM_LOAD_MULTICASTENS4_14ComposedLayoutINS4_7SwizzleILi3ELi4ELi3EEENS4_18smem_ptr_flag_bitsILi32EEENST_INS5_IJNSA_ILi8EEESH_EEENS5_IJSH_SD_EEEEEEEvNS4_8identityENS4_18SM100_TMA_2SM_LOADES1B_vS1C_EENS_8epilogue10collective18CollectiveEpilogueINS1F_23Sm100TmaWarpSpecializedILi4ELi2ELi16ELb1ELb0EEEJNS5_IJNSA_ILi64EEESG_SH_EEENS5_IJNST_IS1K_SD_EENST_INS5_IJNSA_ILi16EEESB_EEENS5_IJSD_S1K_EEEEEEEESJ_SK_SJ_SK_NS1F_6fusion15FusionCallbacksIS1J_NS1S_17LinearCombinationISJ_fSJ_fLNS_15FloatRoundStyleE2EEES1L_S1R_JEEENS4_5SM1004TMEM4LOAD26SM100_TMEM_LOAD_32dp32b16xENS4_13SM90_TMA_LOADENS12_INS13_ILi2ELi4ELi3EEES16_NST_INS5_IJS17_S1N_EEENS5_IJS1N_SD_EEEEEEENS4_39AutoVectorizingCopyWithAssumedAlignmentILi128EEENS4_14SM90_TMA_STOREES27_S29_S29_EEEvvEEEEvNT_6ParamsE) ;  /* 0xffffff5804307950 */ /* 0x000fea0003c3ffff */
        .weak           $__internal_2_$__cuda_sm10x_tcgen05_guardrail_trap_unallocated_columns_being_dealloced
        .type           $__internal_2_$__cuda_sm10x_tcgen05_guardrail_trap_unallocated_columns_being_dealloced,@function
        .size           $__internal_2_$__cuda_sm10x_tcgen05_guardrail_trap_unallocated_columns_being_dealloced,(.L_x_222 - $__internal_2_$__cuda_sm10x_tcgen05_guardrail_trap_unallocated_columns_being_dealloced)
$__internal_2_$__cuda_sm10x_tcgen05_guardrail_trap_unallocated_columns_being_dealloced:
[----:B------:R-:W-:Y:S05]  /*a740*/  BPT.TRAP 0x1 ;  /* 0x000000040000795c */ /* 0x000fea0000300000 */
[----:B------:R-:W-:-:S04]  /*a750*/  HFMA2 R3, -RZ, RZ, 0, 0 ;  /* 0x00000000ff037431 */ /* 0x000fc800000001ff */
[----:B------:R-:W-:Y:S05]  /*a760*/  RET.REL.NODEC R2 `(_ZN7cutlass13device_kernelINS_4gemm6kernel13GemmUniversalIN4cute5tupleIJiiiiEEENS1_10collective13CollectiveMmaINS1_35MainloopSm100TmaUmmaWarpSpecializedILi12ELi2ELi4ENS5_IJNS4_1CILi2EEENSA_ILi4EEENSA_ILi1EEEEEEEENS5_IJNSA_ILi128EEESG_NSA_ILi32EEEEEENS_10tfloat32_tENS5_IJlSD_lEEESJ_SK_NS4_8TiledMMAINS4_8MMA_AtomIJNS4_23SM100_MMA_TF32_2x1SM_SSISJ_SJ_fLi128ELi128ELNS4_4UMMA5MajorE0ELSP_0ELNSO_7ScaleInE0ELSQ_0EEEEEENS4_6LayoutINS5_IJSD_SD_SD_EEENS5_IJNSA_ILi0EEESV_SV_EEEEENS5_IJNS4_10UnderscoreESY_SY_EEEEENS4_28SM100_TMA_2SM_LOAD_MULTICASTENS4_14ComposedLayoutINS4_7SwizzleILi3ELi4ELi3EEENS4_18smem_ptr_flag_bitsILi32EEENST_INS5_IJNSA_ILi8EEESH_EEENS5_IJSH_SD_EEEEEEEvNS4_8identityENS4_18SM100_TMA_2SM_LOADES1B_vS1C_EENS_8epilogue10collective18CollectiveEpilogueINS1F_23Sm100TmaWarpSpecializedILi4ELi2ELi16ELb1ELb0EEEJNS5_IJNSA_ILi64EEESG_SH_EEENS5_IJNST_IS1K_SD_EENST_INS5_IJNSA_ILi16EEESB_EEENS5_IJSD_S1K_EEEEEEEESJ_SK_SJ_SK_NS1F_6fusion15FusionCallbacksIS1J_NS1S_17LinearCombinationISJ_fSJ_fLNS_15FloatRoundStyleE2EEES1L_S1R_JEEENS4_5SM1004TMEM4LOAD26SM100_TMEM_LOAD_32dp32b16xENS4_13SM90_TMA_LOADENS12_INS13_ILi2ELi4ELi3EEES16_NST_INS5_IJS17_S1N_EEENS5_IJS1N_SD_EEEEEEENS4_39AutoVectorizingCopyWithAssumedAlignmentILi128EEENS4_14SM90_TMA_STOREES27_S29_S29_EEEvvEEEEvNT_6ParamsE) ;  /* 0xffffff5802247950 */ /* 0x000fea0003c3ffff */
.L_x_221:
[----:B------:R-:W-:-:S00]  /*a770*/  BRA `(.L_x_221) ;  /* 0xfffffffc00fc7947 */ /* 0x000fc0000383ffff */
[----:B------:R-:W-:-:S00]  /*a780*/  NOP ;  /* 0x0000000000007918 */ /* 0x000fc00000000000 */
[----:B------:R-:W-:-:S00]  /*a790*/  NOP ;  /* 0x0000000000007918 */ /* 0x000fc00000000000 */
[----:B------:R-:W-:-:S00]  /*a7a0*/  NOP ;  /* 0x0000000000007918 */ /* 0x000fc00000000000 */
[----:B------:R-:W-:-:S00]  /*a7b0*/  NOP ;  /* 0x0000000000007918 */ /* 0x000fc00000000000 */
[----:B------:R-:W-:-:S00]  /*a7c0*/  NOP ;  /* 0x0000000000007918 */ /* 0x000fc00000000000 */
[----:B------:R-:W-:-:S00]  /*a7d0*/  NOP ;  /* 0x0000000000007918 */ /* 0x000fc00000000000 */
[----:B------:R-:W-:-:S00]  /*a7e0*/  NOP ;  /* 0x0000000000007918 */ /* 0x000fc00000000000 */
[----:B------:R-:W-:-:S00]  /*a7f0*/  NOP ;  /* 0x0000000000007918 */ /* 0x000fc00000000000 */
.L_x_222:


//--------------------- .nv.global.init           --------------------------
	.section	.nv.global.init,"aw",@progbits
.nv.global.init:
	.type		$str$27,@object
	.size		$str$27,($str$28 - $str$27)
$str$27:
        /*0000*/ 	.byte	0x28, 0x61, 0x64, 0x64, 0x72, 0x65, 0x73, 0x73, 0x20, 0x26, 0x20, 0x6d, 0x61, 0x73, 0x6b, 0x29
        /*0010*/ 	.byte	0x20, 0x3d, 0x3d, 0x20, 0x30, 0x00
	.type		$str$28,@object
	.size		$str$28,($str$26 - $str$28)
$str$28:
        /*0016*/ 	.byte	0x2f, 0x74, 0x6d, 0x70, 0x2f, 0x63, 0x75, 0x74, 0x6c, 0x61, 0x73, 0x73, 0x5f, 0x73, 0x77, 0x65
        /*0026*/ 	.byte	0x65, 0x70, 0x5f, 0x73, 0x72, 0x63, 0x2f, 0x69, 0x6e, 0x63, 0x6c, 0x75, 0x64, 0x65, 0x2f, 0x63
        /*0036*/ 	.byte	0x75, 0x74, 0x65, 0x2f, 0x70, 0x6f, 0x69, 0x6e, 0x74, 0x65, 0x72, 0x5f, 0x66, 0x6c, 0x61, 0x67
        /*0046*/ 	.byte	0x67, 0x65, 0x64, 0x2e, 0x68, 0x70, 0x70, 0x00
	.type		$str$26,@object
	.size		$str$26,($str$25 - $str$26)
$str$26:
        /*004e*/ 	.byte	0x2f, 0x74, 0x6d, 0x70, 0x2f, 0x63, 0x75, 0x74, 0x6c, 0x61, 0x73, 0x73, 0x5f, 0x73, 0x77, 0x65
        /*005e*/ 	.byte	0x65, 0x70, 0x5f, 0x73, 0x72, 0x63, 0x2f, 0x69, 0x6e, 0x63, 0x6c, 0x75, 0x64, 0x65, 0x2f, 0x63
        /*006e*/ 	.byte	0x75, 0x74, 0x65, 0x2f, 0x61, 0x74, 0x6f, 0x6d, 0x2f, 0x63, 0x6f, 0x70, 0x79, 0x5f, 0x74, 0x72
        /*007e*/ 	.byte	0x61, 0x69, 0x74, 0x73, 0x5f, 0x73, 0x6d, 0x31, 0x30, 0x30, 0x2e, 0x68, 0x70, 0x70, 0x00
	.type		$str$25,@object
	.size		$str$25,(__unnamed_1 - $str$25)
$str$25:
        /*008d*/ 	.byte	0x28, 0x28, 0x75, 0x69, 0x6e, 0x74, 0x33, 0x32, 0x5f, 0x74, 0x28, 0x74, 0x68, 0x72, 0x65, 0x61
        /*009d*/ 	.byte	0x64, 0x49, 0x64, 0x78, 0x2e, 0x78, 0x29, 0x20, 0x2f, 0x20, 0x33, 0x32, 0x29, 0x20, 0x25, 0x20
        /*00ad*/ 	.byte	0x34, 0x29, 0x20, 0x3d, 0x3d, 0x20, 0x28, 0x28, 0x28, 0x74, 0x6d, 0x65, 0x6d, 0x5f, 0x61, 0x64
        /*00bd*/ 	.byte	0x64, 0x72, 0x20, 0x3e, 0x3e, 0x20, 0x31, 0x36, 0x29, 0x20, 0x2f, 0x20, 0x33, 0x32, 0x29, 0x20
        /*00cd*/ 	.byte	0x25, 0x20, 0x34, 0x29, 0x00
	.type		__unnamed_1,@object
	.size		__unnamed_1,(__unnamed_2 - __unnamed_1)
__unnamed_1:
        /*00d2*/ 	.byte	0x61, 0x75, 0x74, 0x6f, 0x20, 0x63, 0x75, 0x74, 0x65, 0x3a, 0x3a, 0x61, 0x73, 0x5f, 0x70, 0x6f
        /* <DEDUP_REMOVED lines=24> */
        /*0262*/ 	.byte	0x43, 0x3c, 0x32, 0x30, 0x34, 0x38, 0x3e, 0x3e, 0x3e, 0x3e, 0x5d, 0x00
	.type		__unnamed_2,@object
	.size		__unnamed_2,(.L_2 - __unnamed_2)
__unnamed_2:
        /* <DEDUP_REMOVED lines=42> */
        /*050e*/ 	.byte	0x3e, 0x5d, 0x00
.L_2:


//--------------------- .nv.shared._ZN7cutlass13device_kernelINS_4gemm6kernel13GemmUniversalIN4cute5tupleIJiiiiEEENS1_10collective13CollectiveMmaINS1_35MainloopSm100TmaUmmaWarpSpecializedILi12ELi2ELi4ENS5_IJNS4_1CILi2EEENSA_ILi4EEENSA_ILi1EEEEEEEENS5_IJNSA_ILi128EEESG_NSA_ILi32EEEEEENS_10tfloat32_tENS5_IJlSD_lEEESJ_SK_NS4_8TiledMMAINS4_8MMA_AtomIJNS4_23SM100_MMA_TF32_2x1SM_SSISJ_SJ_fLi128ELi128ELNS4_4UMMA5MajorE0ELSP_0ELNSO_7ScaleInE0ELSQ_0EEEEEENS4_6LayoutINS5_IJSD_SD_SD_EEENS5_IJNSA_ILi0EEESV_SV_EEEEENS5_IJNS4_10UnderscoreESY_SY_EEEEENS4_28SM100_TMA_2SM_LOAD_MULTICASTENS4_14ComposedLayoutINS4_7SwizzleILi3ELi4ELi3EEENS4_18smem_ptr_flag_bitsILi32EEENST_INS5_IJNSA_ILi8EEESH_EEENS5_IJSH_SD_EEEEEEEvNS4_8identityENS4_18SM100_TMA_2SM_LOADES1B_vS1C_EENS_8epilogue10collective18CollectiveEpilogueINS1F_23Sm100TmaWarpSpecializedILi4ELi2ELi16ELb1ELb0EEEJNS5_IJNSA_ILi64EEESG_SH_EEENS5_IJNST_IS1K_SD_EENST_INS5_IJNSA_ILi16EEESB_EEENS5_IJSD_S1K_EEEEEEEESJ_SK_SJ_SK_NS1F_6fusion15FusionCallbacksIS1J_NS1S_17LinearCombinationISJ_fSJ_fLNS_15FloatRoundStyleE2EEES1L_S1R_JEEENS4_5SM1004TMEM4LOAD26SM100_TMEM_LOAD_32dp32b16xENS4_13SM90_TMA_LOADENS12_INS13_ILi2ELi4ELi3EEES16_NST_INS5_IJS17_S1N_EEENS5_IJS1N_SD_EEEEEEENS4_39AutoVectorizingCopyWithAssumedAlignmentILi128EEENS4_14SM90_TMA_STOREES27_S29_S29_EEEvvEEEEvNT_6ParamsE --------------------------
	.section	.nv.shared._ZN7cutlass13device_kernelINS_4gemm6kernel13GemmUniversalIN4cute5tupleIJiiiiEEENS1_10collective13CollectiveMmaINS1_35MainloopSm100TmaUmmaWarpSpecializedILi12ELi2ELi4ENS5_IJNS4_1CILi2EEENSA_ILi4EEENSA_ILi1EEEEEEEENS5_IJNSA_ILi128EEESG_NSA_ILi32EEEEEENS_10tfloat32_tENS5_IJlSD_lEEESJ_SK_NS4_8TiledMMAINS4_8MMA_AtomIJNS4_23SM100_MMA_TF32_2x1SM_SSISJ_SJ_fLi128ELi128ELNS4_4UMMA5MajorE0ELSP_0ELNSO_7ScaleInE0ELSQ_0EEEEEENS4_6LayoutINS5_IJSD_SD_SD_EEENS5_IJNSA_ILi0EEESV_SV_EEEEENS5_IJNS4_10UnderscoreESY_SY_EEEEENS4_28SM100_TMA_2SM_LOAD_MULTICASTENS4_14ComposedLayoutINS4_7SwizzleILi3ELi4ELi3EEENS4_18smem_ptr_flag_bitsILi32EEENST_INS5_IJNSA_ILi8EEESH_EEENS5_IJSH_SD_EEEEEEEvNS4_8identityENS4_18SM100_TMA_2SM_LOADES1B_vS1C_EENS_8epilogue10collective18CollectiveEpilogueINS1F_23Sm100TmaWarpSpecializedILi4ELi2ELi16ELb1ELb0EEEJNS5_IJNSA_ILi64EEESG_SH_EEENS5_IJNST_IS1K_SD_EENST_INS5_IJNSA_ILi16EEESB_EEENS5_IJSD_S1K_EEEEEEEESJ_SK_SJ_SK_NS1F_6fusion15FusionCallbacksIS1J_NS1S_17LinearCombinationISJ_fSJ_fLNS_15FloatRoundStyleE2EEES1L_S1R_JEEENS4_5SM1004TMEM4LOAD26SM100_TMEM_LOAD_32dp32b16xENS4_13SM90_TMA_LOADENS12_INS13_ILi2ELi4ELi3EEES16_NST_INS5_IJS17_S1N_EEENS5_IJS1N_SD_EEEEEEENS4_39AutoVectorizingCopyWithAssumedAlignmentILi128EEENS4_14SM90_TMA_STOREES27_S29_S29_EEEvvEEEEvNT_6ParamsE,"aw",@nobits
	.sectionflags	@""
	.align	16
	.zero		1024


//--------------------- .nv.shared.reserved.0     --------------------------
	.section	.nv.shared.reserved.0,"aw",@nobits
	.weak		__nv_reservedSMEM_offset_0_alias
	.size		__nv_reservedSMEM_offset_0_alias, 0, 64
	.other		__nv_reservedSMEM_offset_0_alias,@"STO_CUDA_RESERVED_SHARED STV_DEFAULT"
__nv_reservedSMEM_offset_0_alias:
	.zero		0
.nv.shared.reserved.0:
	.zero		64
	.weak		__nv_reservedSMEM_tcgen05_partition
	.type		__nv_reservedSMEM_tcgen05_partition,@object
	.size		__nv_reservedSMEM_tcgen05_partition,(.L_0 - __nv_reservedSMEM_tcgen05_partition)
__nv_reservedSMEM_tcgen05_partition:
	.zero		32
.L_0:


//--------------------- .nv.global                --------------------------
	.section	.nv.global,"aw",@nobits
.nv.global:
	.type		_ZN40_INTERNAL_d7ea48e9_4_k_cu_cea30769_302984cute1_E,@object
	.size		_ZN40_INTERNAL_d7ea48e9_4_k_cu_cea30769_302984cute1_E,(_ZN40_INTERNAL_d7ea48e9_4_k_cu_cea30769_302984cuda3std3__45__cpo6cbeginE - _ZN40_INTERNAL_d7ea48e9_4_k_cu_cea30769_302984cute1_E)
_ZN40_INTERNAL_d7ea48e9_4_k_cu_cea30769_302984cute1_E:
	.zero		1
	.type		_ZN40_INTERNAL_d7ea48e9_4_k_cu_cea30769_302984cuda3std3__45__cpo6cbeginE,@object
	.size		_ZN40_INTERNAL_d7ea48e9_4_k_cu_cea30769_302984cuda3std3__45__cpo6cbeginE,(_ZN40_INTERNAL_d7ea48e9_4_k_cu_cea30769_302984cuda3std3__48in_placeE - _ZN40_INTERNAL_d7ea48e9_4_k_cu_cea30769_302984cuda3std3__45__cpo6cbeginE)
_ZN40_INTERNAL_d7ea48e9_4_k_cu_cea30769_302984cuda3std3__45__cpo6cbeginE:
	.zero		1
	.type		_ZN40_INTERNAL_d7ea48e9_4_k_cu_cea30769_302984cuda3std3__48in_placeE,@object
	.size		_ZN40_INTERNAL_d7ea48e9_4_k_cu_cea30769_302984cuda3std3__48in_placeE,(_ZN40_INTERNAL_d7ea48e9_4_k_cu_cea30769_302984cuda3std6ranges3__45__cpo9iter_moveE - _ZN40_INTERNAL_d7ea48e9_4_k_cu_cea30769_302984cuda3std3__48in_placeE)
_ZN40_INTERNAL_d7ea48e9_4_k_cu_cea30769_302984cuda3std3__48in_placeE:
	.zero		1
	.type		_ZN40_INTERNAL_d7ea48e9_4_k_cu_cea30769_302984cuda3std6ranges3__45__cpo9iter_moveE,@object
	.size		_ZN40_INTERNAL_d7ea48e9_4_k_cu_cea30769_302984cuda3std6ranges3__45__cpo9iter_moveE,(_ZN40_INTERNAL_d7ea48e9_4_k_cu_cea30769_302984cuda3std3__45__cpo5beginE - _ZN40_INTERNAL_d7ea48e9_4_k_cu_cea30769_302984cuda3std6ranges3__45__cpo9iter_moveE)
_ZN40_INTERNAL_d7ea48e9_4_k_cu_cea30769_302984cuda3std6ranges3__45__cpo9iter_moveE:
	.zero		1
	.type		_ZN40_INTERNAL_d7ea48e9_4_k_cu_cea30769_302984cuda3std3__45__cpo5beginE,@object
	.size		_ZN40_INTERNAL_d7ea48e9_4_k_cu_cea30769_302984cuda3std3__45__cpo5beginE,(_ZN40_INTERNAL_d7ea48e9_4_k_cu_cea30769_302984cuda3std3__442_GLOBAL__N__d7ea48e9_4_k_cu_cea30769_302986ignoreE - _ZN40_INTERNAL_d7ea48e9_4_k_cu_cea30769_302984cuda3std3__45__cpo5beginE)
_ZN40_INTERNAL_d7ea48e9_4_k_cu_cea30769_302984cuda3std3__45__cpo5beginE:
	.zero		1
	.type		_ZN40_INTERNAL_d7ea48e9_4_k_cu_cea30769_302984cuda3std3__442_GLOBAL__N__d7ea48e9_4_k_cu_cea30769_302986ignoreE,@object
	.size		_ZN40_INTERNAL_d7ea48e9_4_k_cu_cea30769_302984cuda3std3__442_GLOBAL__N__d7ea48e9_4_k_cu_cea30769_302986ignoreE,(_ZN40_INTERNAL_d7ea48e9_4_k_cu_cea30769_302984cute7productE - _ZN40_INTERNAL_d7ea48e9_4_k_cu_cea30769_302984cuda3std3__442_GLOBAL__N__d7ea48e9_4_k_cu_cea30769_302986ignoreE)
_ZN40_INTERNAL_d7ea48e9_4_k_cu_cea30769_302984cuda3std3__442_GLOBAL__N__d7ea48e9_4_k_cu_cea30769_302986ignoreE:
	.zero		1
	.type		_ZN40_INTERNAL_d7ea48e9_4_k_cu_cea30769_302984cute7productE,@object
	.size		_ZN40_INTERNAL_d7ea48e9_4_k_cu_cea30769_302984cute7productE,(_ZN40_INTERNAL_d7ea48e9_4_k_cu_cea30769_302984cuda3std3__45__cpo3endE - _ZN40_INTERNAL_d7ea48e9_4_k_cu_cea30769_302984cute7productE)
_ZN40_INTERNAL_d7ea48e9_4_k_cu_cea30769_302984cute7productE:
	.zero		1
	.type		_ZN40_INTERNAL_d7ea48e9_4_k_cu_cea30769_302984cuda3std3__45__cpo3endE,@object
	.size		_ZN40_INTERNAL_d7ea48e9_4_k_cu_cea30769_302984cuda3std3__45__cpo3endE,(_ZN40_INTERNAL_d7ea48e9_4_k_cu_cea30769_302984cuda3std3__419piecewise_constructE - _ZN40_INTERNAL_d7ea48e9_4_k_cu_cea30769_302984cuda3std3__45__cpo3endE)
_ZN40_INTERNAL_d7ea48e9_4_k_cu_cea30769_302984cuda3std3__45__cpo3endE:
	.zero		1
	.type		_ZN40_INTERNAL_d7ea48e9_4_k_cu_cea30769_302984cuda3std3__419piecewise_constructE,@object
	.size		_ZN40_INTERNAL_d7ea48e9_4_k_cu_cea30769_302984cuda3std3__419piecewise_constructE,(_ZN40_INTERNAL_d7ea48e9_4_k_cu_cea30769_302984cuda3std3__45__cpo4cendE - _ZN40_INTERNAL_d7ea48e9_4_k_cu_cea30769_302984cuda3std3__419piecewise_constructE)
_ZN40_INTERNAL_d7ea48e9_4_k_cu_cea30769_302984cuda3std3__419piecewise_constructE:
	.zero		1
	.type		_ZN40_INTERNAL_d7ea48e9_4_k_cu_cea30769_302984cuda3std3__45__cpo4cendE,@object
	.size		_ZN40_INTERNAL_d7ea48e9_4_k_cu_cea30769_302984cuda3std3__45__cpo4cendE,(_ZN40_INTERNAL_d7ea48e9_4_k_cu_cea30769_302984cuda3std6ranges3__45__cpo4swapE - _ZN40_INTERNAL_d7ea48e9_4_k_cu_cea30769_302984cuda3std3__45__cpo4cendE)
_ZN40_INTERNAL_d7ea48e9_4_k_cu_cea30769_302984cuda3std3__45__cpo4cendE:
	.zero		1
	.type		_ZN40_INTERNAL_d7ea48e9_4_k_cu_cea30769_302984cuda3std6ranges3__45__cpo4swapE,@object
	.size		_ZN40_INTERNAL_d7ea48e9_4_k_cu_cea30769_302984cuda3std6ranges3__45__cpo4swapE,(.L_10 - _ZN40_INTERNAL_d7ea48e9_4_k_cu_cea30769_302984cuda3std6ranges3__45__cpo4swapE)
_ZN40_INTERNAL_d7ea48e9_4_k_cu_cea30769_302984cuda3std6ranges3__45__cpo4swapE:
	.zero		1
.L_10:


//--------------------- .nv.constant0._ZN7cutlass13device_kernelINS_4gemm6kernel13GemmUniversalIN4cute5tupleIJiiiiEEENS1_10collective13CollectiveMmaINS1_35MainloopSm100TmaUmmaWarpSpecializedILi12ELi2ELi4ENS5_IJNS4_1CILi2EEENSA_ILi4EEENSA_ILi1EEEEEEEENS5_IJNSA_ILi128EEESG_NSA_ILi32EEEEEENS_10tfloat32_tENS5_IJlSD_lEEESJ_SK_NS4_8TiledMMAINS4_8MMA_AtomIJNS4_23SM100_MMA_TF32_2x1SM_SSISJ_SJ_fLi128ELi128ELNS4_4UMMA5MajorE0ELSP_0ELNSO_7ScaleInE0ELSQ_0EEEEEENS4_6LayoutINS5_IJSD_SD_SD_EEENS5_IJNSA_ILi0EEESV_SV_EEEEENS5_IJNS4_10UnderscoreESY_SY_EEEEENS4_28SM100_TMA_2SM_LOAD_MULTICASTENS4_14ComposedLayoutINS4_7SwizzleILi3ELi4ELi3EEENS4_18smem_ptr_flag_bitsILi32EEENST_INS5_IJNSA_ILi8EEESH_EEENS5_IJSH_SD_EEEEEEEvNS4_8identityENS4_18SM100_TMA_2SM_LOADES1B_vS1C_EENS_8epilogue10collective18CollectiveEpilogueINS1F_23Sm100TmaWarpSpecializedILi4ELi2ELi16ELb1ELb0EEEJNS5_IJNSA_ILi64EEESG_SH_EEENS5_IJNST_IS1K_SD_EENST_INS5_IJNSA_ILi16EEESB_EEENS5_IJSD_S1K_EEEEEEEESJ_SK_SJ_SK_NS1F_6fusion15FusionCallbacksIS1J_NS1S_17LinearCombinationISJ_fSJ_fLNS_15FloatRoundStyleE2EEES1L_S1R_JEEENS4_5SM1004TMEM4LOAD26SM100_TMEM_LOAD_32dp32b16xENS4_13SM90_TMA_LOADENS12_INS13_ILi2ELi4ELi3EEES16_NST_INS5_IJS17_S1N_EEENS5_IJS1N_SD_EEEEEEENS4_39AutoVectorizingCopyWithAssumedAlignmentILi128EEENS4_14SM90_TMA_STOREES27_S29_S29_EEEvvEEEEvNT_6ParamsE --------------------------
	.section	.nv.constant0._ZN7cutlass13device_kernelINS_4gemm6kernel13GemmUniversalIN4cute5tupleIJiiiiEEENS1_10collective13CollectiveMmaINS1_35MainloopSm100TmaUmmaWarpSpecializedILi12ELi2ELi4ENS5_IJNS4_1CILi2EEENSA_ILi4EEENSA_ILi1EEEEEEEENS5_IJNSA_ILi128EEESG_NSA_ILi32EEEEEENS_10tfloat32_tENS5_IJlSD_lEEESJ_SK_NS4_8TiledMMAINS4_8MMA_AtomIJNS4_23SM100_MMA_TF32_2x1SM_SSISJ_SJ_fLi128ELi128ELNS4_4UMMA5MajorE0ELSP_0ELNSO_7ScaleInE0ELSQ_0EEEEEENS4_6LayoutINS5_IJSD_SD_SD_EEENS5_IJNSA_ILi0EEESV_SV_EEEEENS5_IJNS4_10UnderscoreESY_SY_EEEEENS4_28SM100_TMA_2SM_LOAD_MULTICASTENS4_14ComposedLayoutINS4_7SwizzleILi3ELi4ELi3EEENS4_18smem_ptr_flag_bitsILi32EEENST_INS5_IJNSA_ILi8EEESH_EEENS5_IJSH_SD_EEEEEEEvNS4_8identityENS4_18SM100_TMA_2SM_LOADES1B_vS1C_EENS_8epilogue10collective18CollectiveEpilogueINS1F_23Sm100TmaWarpSpecializedILi4ELi2ELi16ELb1ELb0EEEJNS5_IJNSA_ILi64EEESG_SH_EEENS5_IJNST_IS1K_SD_EENST_INS5_IJNSA_ILi16EEESB_EEENS5_IJSD_S1K_EEEEEEEESJ_SK_SJ_SK_NS1F_6fusion15FusionCallbacksIS1J_NS1S_17LinearCombinationISJ_fSJ_fLNS_15FloatRoundStyleE2EEES1L_S1R_JEEENS4_5SM1004TMEM4LOAD26SM100_TMEM_LOAD_32dp32b16xENS4_13SM90_TMA_LOADENS12_INS13_ILi2ELi4ELi3EEES16_NST_INS5_IJS17_S1N_EEENS5_IJS1N_SD_EEEEEEENS4_39AutoVectorizingCopyWithAssumedAlignmentILi128EEENS4_14SM90_TMA_STOREES27_S29_S29_EEEvvEEEEvNT_6ParamsE,"a",@progbits
	.sectionflags	@""
	.align	4
.nv.constant0._ZN7cutlass13device_kernelINS_4gemm6kernel13GemmUniversalIN4cute5tupleIJiiiiEEENS1_10collective13CollectiveMmaINS1_35MainloopSm100TmaUmmaWarpSpecializedILi12ELi2ELi4ENS5_IJNS4_1CILi2EEENSA_ILi4EEENSA_ILi1EEEEEEEENS5_IJNSA_ILi128EEESG_NSA_ILi32EEEEEENS_10tfloat32_tENS5_IJlSD_lEEESJ_SK_NS4_8TiledMMAINS4_8MMA_AtomIJNS4_23SM100_MMA_TF32_2x1SM_SSISJ_SJ_fLi128ELi128ELNS4_4UMMA5MajorE0ELSP_0ELNSO_7ScaleInE0ELSQ_0EEEEEENS4_6LayoutINS5_IJSD_SD_SD_EEENS5_IJNSA_ILi0EEESV_SV_EEEEENS5_IJNS4_10UnderscoreESY_SY_EEEEENS4_28SM100_TMA_2SM_LOAD_MULTICASTENS4_14ComposedLayoutINS4_7SwizzleILi3ELi4ELi3EEENS4_18smem_ptr_flag_bitsILi32EEENST_INS5_IJNSA_ILi8EEESH_EEENS5_IJSH_SD_EEEEEEEvNS4_8identityENS4_18SM100_TMA_2SM_LOADES1B_vS1C_EENS_8epilogue10collective18CollectiveEpilogueINS1F_23Sm100TmaWarpSpecializedILi4ELi2ELi16ELb1ELb0EEEJNS5_IJNSA_ILi64EEESG_SH_EEENS5_IJNST_IS1K_SD_EENST_INS5_IJNSA_ILi16EEESB_EEENS5_IJSD_S1K_EEEEEEEESJ_SK_SJ_SK_NS1F_6fusion15FusionCallbacksIS1J_NS1S_17LinearCombinationISJ_fSJ_fLNS_15FloatRoundStyleE2EEES1L_S1R_JEEENS4_5SM1004TMEM4LOAD26SM100_TMEM_LOAD_32dp32b16xENS4_13SM90_TMA_LOADENS12_INS13_ILi2ELi4ELi3EEES16_NST_INS5_IJS17_S1N_EEENS5_IJS1N_SD_EEEEEEENS4_39AutoVectorizingCopyWithAssumedAlignmentILi128EEENS4_14SM90_TMA_STOREES27_S29_S29_EEEvvEEEEvNT_6ParamsE:
	.zero		2944


//--------------------- SYMBOLS --------------------------

	.type		.nv.reservedSmem.offset0,@object
	.size		.nv.reservedSmem.offset0,0x4
	.type		.nv.reservedSmem.cap,@object
	.size		.nv.reservedSmem.cap,0x4
	.type		__assertfail,@function
